//
// Generated by NVIDIA NVVM Compiler
//
// Compiler Build ID: CL-36424714
// Cuda compilation tools, release 13.0, V13.0.88
// Based on NVVM 20.0.0
//

.version 9.0
.target sm_100
.address_size 64

.extern .func __assertfail
(
	.param .b64 __assertfail_param_0,
	.param .b64 __assertfail_param_1,
	.param .b32 __assertfail_param_2,
	.param .b64 __assertfail_param_3,
	.param .b64 __assertfail_param_4
)
;
.func  (.param .align 16 .b8 func_retval0[16]) __internal_trig_reduction_slowpathd
(
	.param .b64 __internal_trig_reduction_slowpathd_param_0
)
;
.func  (.param .b64 func_retval0) __internal_accurate_pow
(
	.param .b64 __internal_accurate_pow_param_0
)
;
.global .align 4 .b8 precalc_xorwow_matrix[102400];
.global .align 4 .b8 precalc_xorwow_offset_matrix[102400];
.global .align 4 .b8 mrg32k3aM1[2304];
.global .align 4 .b8 mrg32k3aM2[2304];
.global .align 4 .b8 mrg32k3aM1SubSeq[2016];
.global .align 4 .b8 mrg32k3aM2SubSeq[2016];
.global .align 4 .b8 mrg32k3aM1Seq[2304];
.global .align 4 .b8 mrg32k3aM2Seq[2304];
.const .align 8 .b8 __cr_lgamma_table[72];
.global .align 1 .b8 __unnamed_1[128] = {118, 111, 105, 100, 32, 68, 111, 87, 111, 114, 107, 75, 101, 114, 110, 101, 108, 40, 99, 117, 100, 97, 82, 97, 110, 100, 111, 109, 87, 97, 108, 107, 101, 114, 32, 42, 44, 32, 115, 105, 103, 110, 101, 100, 32, 108, 111, 110, 103, 32, 42, 44, 32, 115, 105, 103, 110, 101, 100, 32, 108, 111, 110, 103, 32, 42, 44, 32, 115, 105, 103, 110, 101, 100, 32, 108, 111, 110, 103, 32, 42, 44, 32, 115, 105, 103, 110, 101, 100, 32, 108, 111, 110, 103, 32, 42, 44, 32, 100, 111, 117, 98, 108, 101, 32, 42, 44, 32, 100, 111, 117, 98, 108, 101, 32, 42, 44, 32, 100, 111, 117, 98, 108, 101, 32, 42, 41};
.global .align 1 .b8 $str[6] = {110, 32, 60, 32, 109};
.global .align 1 .b8 $str$1[27] = {47, 116, 109, 112, 47, 115, 97, 115, 115, 95, 99, 117, 95, 99, 119, 111, 109, 107, 113, 103, 106, 47, 107, 46, 99, 117};
.global .align 8 .b8 __cudart_i2opi_d[144] = {8, 93, 141, 31, 177, 95, 251, 107, 234, 146, 82, 138, 247, 57, 7, 61, 123, 241, 229, 235, 199, 186, 39, 117, 45, 234, 95, 158, 102, 63, 70, 79, 183, 9, 203, 39, 207, 126, 54, 109, 31, 109, 10, 90, 139, 17, 47, 239, 15, 152, 5, 222, 255, 151, 248, 31, 59, 40, 249, 189, 139, 95, 132, 156, 244, 57, 83, 131, 57, 214, 145, 57, 65, 126, 95, 180, 38, 112, 156, 233, 132, 68, 187, 46, 245, 53, 130, 232, 62, 167, 41, 177, 28, 235, 29, 254, 28, 146, 209, 9, 234, 46, 73, 6, 224, 210, 77, 66, 58, 110, 36, 183, 97, 197, 187, 222, 171, 99, 81, 254, 65, 144, 67, 60, 153, 149, 98, 219, 192, 221, 52, 245, 209, 87, 39, 252, 41, 21, 68, 78, 110, 131, 249, 162};
.global .align 16 .b8 __cudart_sin_cos_coeffs[128] = {70, 210, 176, 44, 241, 229, 90, 190, 146, 227, 172, 105, 227, 29, 199, 62, 161, 98, 219, 25, 160, 1, 42, 191, 24, 8, 17, 17, 17, 17, 129, 63, 84, 85, 85, 85, 85, 85, 197, 191, 0, 0, 0, 0, 0, 0, 0, 0, 0, 0, 0, 0, 0, 0, 0, 0, 100, 129, 253, 32, 131, 255, 168, 189, 40, 133, 239, 193, 167, 238, 33, 62, 217, 230, 6, 142, 79, 126, 146, 190, 233, 188, 221, 25, 160, 1, 250, 62, 71, 93, 193, 22, 108, 193, 86, 191, 81, 85, 85, 85, 85, 85, 165, 63, 0, 0, 0, 0, 0, 0, 224, 191, 0, 0, 0, 0, 0, 0, 240, 63};

.entry _Z12DoWorkKernelP16cudaRandomWalkerPlS1_S1_S1_PdS2_S2_(
	.param .u64 .ptr .align 1 _Z12DoWorkKernelP16cudaRandomWalkerPlS1_S1_S1_PdS2_S2__param_0,
	.param .u64 .ptr .align 1 _Z12DoWorkKernelP16cudaRandomWalkerPlS1_S1_S1_PdS2_S2__param_1,
	.param .u64 .ptr .align 1 _Z12DoWorkKernelP16cudaRandomWalkerPlS1_S1_S1_PdS2_S2__param_2,
	.param .u64 .ptr .align 1 _Z12DoWorkKernelP16cudaRandomWalkerPlS1_S1_S1_PdS2_S2__param_3,
	.param .u64 .ptr .align 1 _Z12DoWorkKernelP16cudaRandomWalkerPlS1_S1_S1_PdS2_S2__param_4,
	.param .u64 .ptr .align 1 _Z12DoWorkKernelP16cudaRandomWalkerPlS1_S1_S1_PdS2_S2__param_5,
	.param .u64 .ptr .align 1 _Z12DoWorkKernelP16cudaRandomWalkerPlS1_S1_S1_PdS2_S2__param_6,
	.param .u64 .ptr .align 1 _Z12DoWorkKernelP16cudaRandomWalkerPlS1_S1_S1_PdS2_S2__param_7
)
{
	.reg .pred 	%p<102>;
	.reg .b32 	%r<765>;
	.reg .b64 	%rd<208>;
	.reg .b64 	%fd<432>;

	ld.param.u64 	%rd71, [_Z12DoWorkKernelP16cudaRandomWalkerPlS1_S1_S1_PdS2_S2__param_0];
	ld.param.u64 	%rd74, [_Z12DoWorkKernelP16cudaRandomWalkerPlS1_S1_S1_PdS2_S2__param_1];
	ld.param.u64 	%rd75, [_Z12DoWorkKernelP16cudaRandomWalkerPlS1_S1_S1_PdS2_S2__param_2];
	ld.param.u64 	%rd76, [_Z12DoWorkKernelP16cudaRandomWalkerPlS1_S1_S1_PdS2_S2__param_3];
	ld.param.u64 	%rd77, [_Z12DoWorkKernelP16cudaRandomWalkerPlS1_S1_S1_PdS2_S2__param_4];
	ld.param.u64 	%rd78, [_Z12DoWorkKernelP16cudaRandomWalkerPlS1_S1_S1_PdS2_S2__param_5];
	cvta.to.global.u64 	%rd79, %rd71;
	cvta.to.global.u64 	%rd80, %rd78;
	cvta.to.global.u64 	%rd81, %rd77;
	cvta.to.global.u64 	%rd82, %rd76;
	cvta.to.global.u64 	%rd83, %rd75;
	cvta.to.global.u64 	%rd84, %rd74;
	mov.u32 	%r283, %ctaid.x;
	mov.u32 	%r284, %ntid.x;
	mov.u32 	%r1, %tid.x;
	mad.lo.s32 	%r2, %r283, %r284, %r1;
	mul.wide.s32 	%rd85, %r2, 72;
	add.s64 	%rd1, %rd79, %rd85;
	mul.wide.s32 	%rd86, %r2, 8;
	add.s64 	%rd87, %rd84, %rd86;
	ld.global.u64 	%rd2, [%rd87];
	add.s64 	%rd88, %rd83, %rd86;
	ld.global.u64 	%rd3, [%rd88];
	add.s64 	%rd89, %rd82, %rd86;
	ld.global.u64 	%rd190, [%rd89];
	add.s64 	%rd90, %rd81, %rd86;
	ld.global.u64 	%rd189, [%rd90];
	add.s64 	%rd91, %rd80, %rd86;
	ld.global.f64 	%fd1, [%rd91];
	setp.lt.s64 	%p3, %rd2, %rd3;
	@%p3 bra 	$L__BB0_2;
	mov.u64 	%rd92, $str;
	cvta.global.u64 	%rd93, %rd92;
	mov.u64 	%rd94, $str$1;
	cvta.global.u64 	%rd95, %rd94;
	mov.u64 	%rd96, __unnamed_1;
	cvta.global.u64 	%rd97, %rd96;
	{ // callseq 0, 0
	.param .b64 param0;
	st.param.b64 	[param0], %rd93;
	.param .b64 param1;
	st.param.b64 	[param1], %rd95;
	.param .b32 param2;
	st.param.b32 	[param2], 112;
	.param .b64 param3;
	st.param.b64 	[param3], %rd97;
	.param .b64 param4;
	st.param.b64 	[param4], 1;
	call.uni 
	__assertfail, 
	(
	param0, 
	param1, 
	param2, 
	param3, 
	param4
	);
	} // callseq 0
$L__BB0_2:
	add.s64 	%rd6, %rd189, %rd190;
	st.global.u64 	[%rd1], %rd190;
	st.global.u64 	[%rd1+8], %rd189;
	mov.b64 	%rd98, 0;
	st.global.u64 	[%rd1+16], %rd98;
	xor.b32  	%r287, %r2, -1429050551;
	mul.lo.s32 	%r727, %r287, 1099087573;
	add.s32 	%r734, %r727, -638133224;
	add.s32 	%r641, %r727, 123456789;
	st.global.v2.u32 	[%rd1+24], {%r734, %r641};
	xor.b32  	%r640, %r727, 362436069;
	mov.b32 	%r639, -123459836;
	st.global.v2.u32 	[%rd1+32], {%r640, %r639};
	add.s32 	%r637, %r727, 5783321;
	mov.b32 	%r638, -589760388;
	st.global.v2.u32 	[%rd1+40], {%r638, %r637};
	setp.eq.s32 	%p4, %r1, 0;
	@%p4 bra 	$L__BB0_44;
	cvt.u64.u32 	%rd174, %r1;
	mov.b32 	%r623, 0;
	mov.b32 	%r639, -123459836;
	mov.b32 	%r638, -589760388;
$L__BB0_4:
	and.b64  	%rd9, %rd174, 3;
	setp.eq.s64 	%p5, %rd9, 0;
	@%p5 bra 	$L__BB0_43;
	mul.wide.u32 	%rd99, %r623, 3200;
	mov.u64 	%rd100, precalc_xorwow_matrix;
	add.s64 	%rd10, %rd100, %rd99;
	cvt.u32.u64 	%r14, %rd9;
	mov.b32 	%r624, 0;
$L__BB0_6:
	mov.b32 	%r637, 0;
	mov.u32 	%r638, %r637;
	mov.u32 	%r639, %r637;
	mov.u32 	%r640, %r637;
	mov.u32 	%r641, %r637;
	mov.u32 	%r630, %r637;
$L__BB0_7:
	mul.wide.u32 	%rd101, %r630, 4;
	add.s64 	%rd102, %rd1, %rd101;
	ld.global.u32 	%r22, [%rd102+28];
	shl.b32 	%r23, %r630, 5;
	mov.b32 	%r636, 0;
$L__BB0_8:
	.pragma "nounroll";
	shr.u32 	%r294, %r22, %r636;
	and.b32  	%r295, %r294, 1;
	setp.eq.b32 	%p6, %r295, 1;
	not.pred 	%p7, %p6;
	add.s32 	%r296, %r23, %r636;
	mul.lo.s32 	%r297, %r296, 5;
	mul.wide.u32 	%rd103, %r297, 4;
	add.s64 	%rd11, %rd10, %rd103;
	@%p7 bra 	$L__BB0_10;
	ld.global.u32 	%r298, [%rd11];
	xor.b32  	%r641, %r641, %r298;
	ld.global.u32 	%r299, [%rd11+4];
	xor.b32  	%r640, %r640, %r299;
	ld.global.u32 	%r300, [%rd11+8];
	xor.b32  	%r639, %r639, %r300;
	ld.global.u32 	%r301, [%rd11+12];
	xor.b32  	%r638, %r638, %r301;
	ld.global.u32 	%r302, [%rd11+16];
	xor.b32  	%r637, %r637, %r302;
$L__BB0_10:
	and.b32  	%r304, %r294, 2;
	setp.eq.s32 	%p8, %r304, 0;
	@%p8 bra 	$L__BB0_12;
	ld.global.u32 	%r305, [%rd11+20];
	xor.b32  	%r641, %r641, %r305;
	ld.global.u32 	%r306, [%rd11+24];
	xor.b32  	%r640, %r640, %r306;
	ld.global.u32 	%r307, [%rd11+28];
	xor.b32  	%r639, %r639, %r307;
	ld.global.u32 	%r308, [%rd11+32];
	xor.b32  	%r638, %r638, %r308;
	ld.global.u32 	%r309, [%rd11+36];
	xor.b32  	%r637, %r637, %r309;
$L__BB0_12:
	and.b32  	%r311, %r294, 4;
	setp.eq.s32 	%p9, %r311, 0;
	@%p9 bra 	$L__BB0_14;
	ld.global.u32 	%r312, [%rd11+40];
	xor.b32  	%r641, %r641, %r312;
	ld.global.u32 	%r313, [%rd11+44];
	xor.b32  	%r640, %r640, %r313;
	ld.global.u32 	%r314, [%rd11+48];
	xor.b32  	%r639, %r639, %r314;
	ld.global.u32 	%r315, [%rd11+52];
	xor.b32  	%r638, %r638, %r315;
	ld.global.u32 	%r316, [%rd11+56];
	xor.b32  	%r637, %r637, %r316;
$L__BB0_14:
	and.b32  	%r318, %r294, 8;
	setp.eq.s32 	%p10, %r318, 0;
	@%p10 bra 	$L__BB0_16;
	ld.global.u32 	%r319, [%rd11+60];
	xor.b32  	%r641, %r641, %r319;
	ld.global.u32 	%r320, [%rd11+64];
	xor.b32  	%r640, %r640, %r320;
	ld.global.u32 	%r321, [%rd11+68];
	xor.b32  	%r639, %r639, %r321;
	ld.global.u32 	%r322, [%rd11+72];
	xor.b32  	%r638, %r638, %r322;
	ld.global.u32 	%r323, [%rd11+76];
	xor.b32  	%r637, %r637, %r323;
$L__BB0_16:
	and.b32  	%r325, %r294, 16;
	setp.eq.s32 	%p11, %r325, 0;
	@%p11 bra 	$L__BB0_18;
	ld.global.u32 	%r326, [%rd11+80];
	xor.b32  	%r641, %r641, %r326;
	ld.global.u32 	%r327, [%rd11+84];
	xor.b32  	%r640, %r640, %r327;
	ld.global.u32 	%r328, [%rd11+88];
	xor.b32  	%r639, %r639, %r328;
	ld.global.u32 	%r329, [%rd11+92];
	xor.b32  	%r638, %r638, %r329;
	ld.global.u32 	%r330, [%rd11+96];
	xor.b32  	%r637, %r637, %r330;
$L__BB0_18:
	and.b32  	%r332, %r294, 32;
	setp.eq.s32 	%p12, %r332, 0;
	@%p12 bra 	$L__BB0_20;
	ld.global.u32 	%r333, [%rd11+100];
	xor.b32  	%r641, %r641, %r333;
	ld.global.u32 	%r334, [%rd11+104];
	xor.b32  	%r640, %r640, %r334;
	ld.global.u32 	%r335, [%rd11+108];
	xor.b32  	%r639, %r639, %r335;
	ld.global.u32 	%r336, [%rd11+112];
	xor.b32  	%r638, %r638, %r336;
	ld.global.u32 	%r337, [%rd11+116];
	xor.b32  	%r637, %r637, %r337;
$L__BB0_20:
	and.b32  	%r339, %r294, 64;
	setp.eq.s32 	%p13, %r339, 0;
	@%p13 bra 	$L__BB0_22;
	ld.global.u32 	%r340, [%rd11+120];
	xor.b32  	%r641, %r641, %r340;
	ld.global.u32 	%r341, [%rd11+124];
	xor.b32  	%r640, %r640, %r341;
	ld.global.u32 	%r342, [%rd11+128];
	xor.b32  	%r639, %r639, %r342;
	ld.global.u32 	%r343, [%rd11+132];
	xor.b32  	%r638, %r638, %r343;
	ld.global.u32 	%r344, [%rd11+136];
	xor.b32  	%r637, %r637, %r344;
$L__BB0_22:
	and.b32  	%r346, %r294, 128;
	setp.eq.s32 	%p14, %r346, 0;
	@%p14 bra 	$L__BB0_24;
	ld.global.u32 	%r347, [%rd11+140];
	xor.b32  	%r641, %r641, %r347;
	ld.global.u32 	%r348, [%rd11+144];
	xor.b32  	%r640, %r640, %r348;
	ld.global.u32 	%r349, [%rd11+148];
	xor.b32  	%r639, %r639, %r349;
	ld.global.u32 	%r350, [%rd11+152];
	xor.b32  	%r638, %r638, %r350;
	ld.global.u32 	%r351, [%rd11+156];
	xor.b32  	%r637, %r637, %r351;
$L__BB0_24:
	and.b32  	%r353, %r294, 256;
	setp.eq.s32 	%p15, %r353, 0;
	@%p15 bra 	$L__BB0_26;
	ld.global.u32 	%r354, [%rd11+160];
	xor.b32  	%r641, %r641, %r354;
	ld.global.u32 	%r355, [%rd11+164];
	xor.b32  	%r640, %r640, %r355;
	ld.global.u32 	%r356, [%rd11+168];
	xor.b32  	%r639, %r639, %r356;
	ld.global.u32 	%r357, [%rd11+172];
	xor.b32  	%r638, %r638, %r357;
	ld.global.u32 	%r358, [%rd11+176];
	xor.b32  	%r637, %r637, %r358;
$L__BB0_26:
	and.b32  	%r360, %r294, 512;
	setp.eq.s32 	%p16, %r360, 0;
	@%p16 bra 	$L__BB0_28;
	ld.global.u32 	%r361, [%rd11+180];
	xor.b32  	%r641, %r641, %r361;
	ld.global.u32 	%r362, [%rd11+184];
	xor.b32  	%r640, %r640, %r362;
	ld.global.u32 	%r363, [%rd11+188];
	xor.b32  	%r639, %r639, %r363;
	ld.global.u32 	%r364, [%rd11+192];
	xor.b32  	%r638, %r638, %r364;
	ld.global.u32 	%r365, [%rd11+196];
	xor.b32  	%r637, %r637, %r365;
$L__BB0_28:
	and.b32  	%r367, %r294, 1024;
	setp.eq.s32 	%p17, %r367, 0;
	@%p17 bra 	$L__BB0_30;
	ld.global.u32 	%r368, [%rd11+200];
	xor.b32  	%r641, %r641, %r368;
	ld.global.u32 	%r369, [%rd11+204];
	xor.b32  	%r640, %r640, %r369;
	ld.global.u32 	%r370, [%rd11+208];
	xor.b32  	%r639, %r639, %r370;
	ld.global.u32 	%r371, [%rd11+212];
	xor.b32  	%r638, %r638, %r371;
	ld.global.u32 	%r372, [%rd11+216];
	xor.b32  	%r637, %r637, %r372;
$L__BB0_30:
	and.b32  	%r374, %r294, 2048;
	setp.eq.s32 	%p18, %r374, 0;
	@%p18 bra 	$L__BB0_32;
	ld.global.u32 	%r375, [%rd11+220];
	xor.b32  	%r641, %r641, %r375;
	ld.global.u32 	%r376, [%rd11+224];
	xor.b32  	%r640, %r640, %r376;
	ld.global.u32 	%r377, [%rd11+228];
	xor.b32  	%r639, %r639, %r377;
	ld.global.u32 	%r378, [%rd11+232];
	xor.b32  	%r638, %r638, %r378;
	ld.global.u32 	%r379, [%rd11+236];
	xor.b32  	%r637, %r637, %r379;
$L__BB0_32:
	and.b32  	%r381, %r294, 4096;
	setp.eq.s32 	%p19, %r381, 0;
	@%p19 bra 	$L__BB0_34;
	ld.global.u32 	%r382, [%rd11+240];
	xor.b32  	%r641, %r641, %r382;
	ld.global.u32 	%r383, [%rd11+244];
	xor.b32  	%r640, %r640, %r383;
	ld.global.u32 	%r384, [%rd11+248];
	xor.b32  	%r639, %r639, %r384;
	ld.global.u32 	%r385, [%rd11+252];
	xor.b32  	%r638, %r638, %r385;
	ld.global.u32 	%r386, [%rd11+256];
	xor.b32  	%r637, %r637, %r386;
$L__BB0_34:
	and.b32  	%r388, %r294, 8192;
	setp.eq.s32 	%p20, %r388, 0;
	@%p20 bra 	$L__BB0_36;
	ld.global.u32 	%r389, [%rd11+260];
	xor.b32  	%r641, %r641, %r389;
	ld.global.u32 	%r390, [%rd11+264];
	xor.b32  	%r640, %r640, %r390;
	ld.global.u32 	%r391, [%rd11+268];
	xor.b32  	%r639, %r639, %r391;
	ld.global.u32 	%r392, [%rd11+272];
	xor.b32  	%r638, %r638, %r392;
	ld.global.u32 	%r393, [%rd11+276];
	xor.b32  	%r637, %r637, %r393;
$L__BB0_36:
	and.b32  	%r395, %r294, 16384;
	setp.eq.s32 	%p21, %r395, 0;
	@%p21 bra 	$L__BB0_38;
	ld.global.u32 	%r396, [%rd11+280];
	xor.b32  	%r641, %r641, %r396;
	ld.global.u32 	%r397, [%rd11+284];
	xor.b32  	%r640, %r640, %r397;
	ld.global.u32 	%r398, [%rd11+288];
	xor.b32  	%r639, %r639, %r398;
	ld.global.u32 	%r399, [%rd11+292];
	xor.b32  	%r638, %r638, %r399;
	ld.global.u32 	%r400, [%rd11+296];
	xor.b32  	%r637, %r637, %r400;
$L__BB0_38:
	and.b32  	%r402, %r294, 32768;
	setp.eq.s32 	%p22, %r402, 0;
	@%p22 bra 	$L__BB0_40;
	ld.global.u32 	%r403, [%rd11+300];
	xor.b32  	%r641, %r641, %r403;
	ld.global.u32 	%r404, [%rd11+304];
	xor.b32  	%r640, %r640, %r404;
	ld.global.u32 	%r405, [%rd11+308];
	xor.b32  	%r639, %r639, %r405;
	ld.global.u32 	%r406, [%rd11+312];
	xor.b32  	%r638, %r638, %r406;
	ld.global.u32 	%r407, [%rd11+316];
	xor.b32  	%r637, %r637, %r407;
$L__BB0_40:
	add.s32 	%r636, %r636, 16;
	setp.ne.s32 	%p23, %r636, 32;
	@%p23 bra 	$L__BB0_8;
	mad.lo.s32 	%r408, %r630, -31, %r23;
	add.s32 	%r630, %r408, 1;
	setp.ne.s32 	%p24, %r630, 5;
	@%p24 bra 	$L__BB0_7;
	st.global.u32 	[%rd1+28], %r641;
	st.global.u32 	[%rd1+32], %r640;
	st.global.u32 	[%rd1+36], %r639;
	st.global.u32 	[%rd1+40], %r638;
	st.global.u32 	[%rd1+44], %r637;
	add.s32 	%r624, %r624, 1;
	setp.lt.u32 	%p25, %r624, %r14;
	@%p25 bra 	$L__BB0_6;
$L__BB0_43:
	shr.u64 	%rd12, %rd174, 2;
	add.s32 	%r623, %r623, 1;
	setp.gt.u64 	%p26, %rd174, 3;
	mov.u64 	%rd174, %rd12;
	@%p26 bra 	$L__BB0_4;
$L__BB0_44:
	mov.b32 	%r409, 0;
	st.global.v2.u32 	[%rd1+48], {%r409, %r409};
	st.global.u32 	[%rd1+56], %r409;
	mov.b64 	%rd184, 0;
	st.global.u64 	[%rd1+64], %rd184;
	setp.eq.s64 	%p27, %rd2, 0;
	mov.f64 	%fd401, 0d0000000000000000;
	mov.f64 	%fd402, %fd401;
	@%p27 bra 	$L__BB0_57;
	mov.f64 	%fd402, 0d0000000000000000;
	mov.b64 	%rd184, 0;
	mov.u64 	%rd175, %rd2;
	mov.f64 	%fd401, %fd402;
$L__BB0_46:
	mov.u32 	%r207, %r639;
	mov.u32 	%r206, %r638;
	mov.u32 	%r639, %r637;
	cvt.rn.f64.s64 	%fd128, %rd184;
	mul.f64 	%fd4, %fd1, %fd128;
	abs.f64 	%fd5, %fd4;
	setp.neu.f64 	%p28, %fd5, 0d7FF0000000000000;
	@%p28 bra 	$L__BB0_48;
	mov.f64 	%fd134, 0d0000000000000000;
	mul.rn.f64 	%fd398, %fd4, %fd134;
	mov.b32 	%r733, 0;
	bra.uni 	$L__BB0_50;
$L__BB0_48:
	mul.f64 	%fd129, %fd4, 0d3FE45F306DC9C883;
	cvt.rni.s32.f64 	%r733, %fd129;
	cvt.rn.f64.s32 	%fd130, %r733;
	fma.rn.f64 	%fd131, %fd130, 0dBFF921FB54442D18, %fd4;
	fma.rn.f64 	%fd132, %fd130, 0dBC91A62633145C00, %fd131;
	fma.rn.f64 	%fd398, %fd130, 0dB97B839A252049C0, %fd132;
	setp.ltu.f64 	%p29, %fd5, 0d41E0000000000000;
	@%p29 bra 	$L__BB0_50;
	{ // callseq 1, 0
	.param .b64 param0;
	st.param.f64 	[param0], %fd4;
	.param .align 16 .b8 retval0[16];
	call.uni (retval0), 
	__internal_trig_reduction_slowpathd, 
	(
	param0
	);
	ld.param.f64 	%fd398, [retval0];
	ld.param.b32 	%r733, [retval0+8];
	} // callseq 1
$L__BB0_50:
	mul.rn.f64 	%fd135, %fd398, %fd398;
	fma.rn.f64 	%fd136, %fd135, 0dBDA8FF8320FD8164, 0d3E21EEA7C1EF8528;
	fma.rn.f64 	%fd137, %fd136, %fd135, 0dBE927E4F8E06E6D9;
	fma.rn.f64 	%fd138, %fd137, %fd135, 0d3EFA01A019DDBCE9;
	fma.rn.f64 	%fd139, %fd138, %fd135, 0dBF56C16C16C15D47;
	fma.rn.f64 	%fd140, %fd139, %fd135, 0d3FA5555555555551;
	fma.rn.f64 	%fd141, %fd140, %fd135, 0dBFE0000000000000;
	fma.rn.f64 	%fd142, %fd141, %fd135, 0d3FF0000000000000;
	fma.rn.f64 	%fd143, %fd135, 0d3DE5DB65F9785EBA, 0dBE5AE5F12CB0D246;
	fma.rn.f64 	%fd144, %fd143, %fd135, 0d3EC71DE369ACE392;
	fma.rn.f64 	%fd145, %fd144, %fd135, 0dBF2A01A019DB62A1;
	fma.rn.f64 	%fd146, %fd145, %fd135, 0d3F81111111110818;
	fma.rn.f64 	%fd147, %fd146, %fd135, 0dBFC5555555555554;
	fma.rn.f64 	%fd148, %fd147, %fd135, 0d0000000000000000;
	fma.rn.f64 	%fd149, %fd148, %fd398, %fd398;
	and.b32  	%r412, %r733, 1;
	setp.eq.b32 	%p30, %r412, 1;
	{
	.reg .b32 %temp; 
	mov.b64 	{%temp, %r413}, %fd149;
	}
	{
	.reg .b32 %temp; 
	mov.b64 	{%r414, %temp}, %fd149;
	}
	xor.b32  	%r415, %r413, -2147483648;
	mov.b64 	%fd150, {%r414, %r415};
	selp.f64 	%fd399, %fd142, %fd149, %p30;
	selp.f64 	%fd400, %fd150, %fd142, %p30;
	and.b32  	%r416, %r733, 2;
	setp.eq.s32 	%p31, %r416, 0;
	@%p31 bra 	$L__BB0_52;
	{
	.reg .b32 %temp; 
	mov.b64 	{%temp, %r417}, %fd399;
	}
	{
	.reg .b32 %temp; 
	mov.b64 	{%r418, %temp}, %fd399;
	}
	xor.b32  	%r419, %r417, -2147483648;
	mov.b64 	%fd399, {%r418, %r419};
	{
	.reg .b32 %temp; 
	mov.b64 	{%temp, %r420}, %fd400;
	}
	{
	.reg .b32 %temp; 
	mov.b64 	{%r421, %temp}, %fd400;
	}
	xor.b32  	%r422, %r420, -2147483648;
	mov.b64 	%fd400, {%r421, %r422};
$L__BB0_52:
	add.f64 	%fd402, %fd402, %fd400;
	add.f64 	%fd401, %fd401, %fd399;
	shr.u32 	%r423, %r641, 2;
	xor.b32  	%r424, %r423, %r641;
	shl.b32 	%r425, %r639, 4;
	shl.b32 	%r426, %r424, 1;
	xor.b32  	%r427, %r426, %r425;
	xor.b32  	%r428, %r427, %r424;
	xor.b32  	%r638, %r428, %r639;
	add.s32 	%r429, %r727, %r638;
	add.s32 	%r430, %r429, -637770787;
	shr.u32 	%r431, %r640, 2;
	xor.b32  	%r432, %r431, %r640;
	st.global.v2.u32 	[%rd1+32], {%r206, %r639};
	shl.b32 	%r433, %r638, 4;
	shl.b32 	%r434, %r432, 1;
	xor.b32  	%r435, %r434, %r433;
	xor.b32  	%r436, %r435, %r432;
	xor.b32  	%r637, %r436, %r638;
	st.global.v2.u32 	[%rd1+40], {%r638, %r637};
	add.s32 	%r437, %r727, -637408350;
	st.global.v2.u32 	[%rd1+24], {%r437, %r207};
	add.s32 	%r438, %r437, %r637;
	cvt.u64.u32 	%rd106, %r430;
	mul.wide.u32 	%rd107, %r438, 2097152;
	xor.b64  	%rd108, %rd107, %rd106;
	cvt.rn.f64.u64 	%fd151, %rd108;
	fma.rn.f64 	%fd152, %fd151, 0d3CA0000000000000, 0d3C90000000000000;
	add.s64 	%rd109, %rd189, %rd190;
	cvt.rn.f64.s64 	%fd153, %rd109;
	mul.f64 	%fd154, %fd152, %fd153;
	cvt.rn.f64.s64 	%fd155, %rd189;
	setp.le.f64 	%p32, %fd154, %fd155;
	@%p32 bra 	$L__BB0_54;
	add.s64 	%rd190, %rd190, -1;
	st.global.u64 	[%rd1], %rd190;
	mov.b64 	%rd181, 1;
	bra.uni 	$L__BB0_55;
$L__BB0_54:
	add.s64 	%rd189, %rd189, -1;
	st.global.u64 	[%rd1+8], %rd189;
	mov.b64 	%rd181, -1;
$L__BB0_55:
	add.s64 	%rd184, %rd184, %rd181;
	add.s32 	%r727, %r727, 724874;
	add.s64 	%rd175, %rd175, -1;
	setp.ne.s64 	%p33, %rd175, 0;
	mov.u32 	%r640, %r206;
	mov.u32 	%r641, %r207;
	@%p33 bra 	$L__BB0_46;
	add.s32 	%r734, %r727, -638133224;
	mov.u32 	%r640, %r206;
	mov.u32 	%r641, %r207;
$L__BB0_57:
	cvt.u32.u64 	%r223, %rd184;
	cvt.rn.f64.s32 	%fd156, %r223;
	mul.f64 	%fd20, %fd1, %fd156;
	abs.f64 	%fd21, %fd20;
	setp.neu.f64 	%p34, %fd21, 0d7FF0000000000000;
	@%p34 bra 	$L__BB0_59;
	mov.f64 	%fd162, 0d0000000000000000;
	mul.rn.f64 	%fd403, %fd20, %fd162;
	mov.b32 	%r740, 0;
	bra.uni 	$L__BB0_61;
$L__BB0_59:
	mul.f64 	%fd157, %fd20, 0d3FE45F306DC9C883;
	cvt.rni.s32.f64 	%r740, %fd157;
	cvt.rn.f64.s32 	%fd158, %r740;
	fma.rn.f64 	%fd159, %fd158, 0dBFF921FB54442D18, %fd20;
	fma.rn.f64 	%fd160, %fd158, 0dBC91A62633145C00, %fd159;
	fma.rn.f64 	%fd403, %fd158, 0dB97B839A252049C0, %fd160;
	setp.ltu.f64 	%p35, %fd21, 0d41E0000000000000;
	@%p35 bra 	$L__BB0_61;
	{ // callseq 2, 0
	.param .b64 param0;
	st.param.f64 	[param0], %fd20;
	.param .align 16 .b8 retval0[16];
	call.uni (retval0), 
	__internal_trig_reduction_slowpathd, 
	(
	param0
	);
	ld.param.f64 	%fd403, [retval0];
	ld.param.b32 	%r740, [retval0+8];
	} // callseq 2
$L__BB0_61:
	mul.rn.f64 	%fd163, %fd403, %fd403;
	fma.rn.f64 	%fd164, %fd163, 0dBDA8FF8320FD8164, 0d3E21EEA7C1EF8528;
	fma.rn.f64 	%fd165, %fd164, %fd163, 0dBE927E4F8E06E6D9;
	fma.rn.f64 	%fd166, %fd165, %fd163, 0d3EFA01A019DDBCE9;
	fma.rn.f64 	%fd167, %fd166, %fd163, 0dBF56C16C16C15D47;
	fma.rn.f64 	%fd168, %fd167, %fd163, 0d3FA5555555555551;
	fma.rn.f64 	%fd169, %fd168, %fd163, 0dBFE0000000000000;
	fma.rn.f64 	%fd170, %fd169, %fd163, 0d3FF0000000000000;
	fma.rn.f64 	%fd171, %fd163, 0d3DE5DB65F9785EBA, 0dBE5AE5F12CB0D246;
	fma.rn.f64 	%fd172, %fd171, %fd163, 0d3EC71DE369ACE392;
	fma.rn.f64 	%fd173, %fd172, %fd163, 0dBF2A01A019DB62A1;
	fma.rn.f64 	%fd174, %fd173, %fd163, 0d3F81111111110818;
	fma.rn.f64 	%fd175, %fd174, %fd163, 0dBFC5555555555554;
	fma.rn.f64 	%fd176, %fd175, %fd163, 0d0000000000000000;
	fma.rn.f64 	%fd177, %fd176, %fd403, %fd403;
	and.b32  	%r441, %r740, 1;
	setp.eq.b32 	%p36, %r441, 1;
	{
	.reg .b32 %temp; 
	mov.b64 	{%temp, %r442}, %fd177;
	}
	{
	.reg .b32 %temp; 
	mov.b64 	{%r443, %temp}, %fd177;
	}
	xor.b32  	%r444, %r442, -2147483648;
	mov.b64 	%fd178, {%r443, %r444};
	selp.f64 	%fd404, %fd170, %fd177, %p36;
	selp.f64 	%fd405, %fd178, %fd170, %p36;
	and.b32  	%r445, %r740, 2;
	setp.eq.s32 	%p37, %r445, 0;
	@%p37 bra 	$L__BB0_63;
	{
	.reg .b32 %temp; 
	mov.b64 	{%temp, %r446}, %fd404;
	}
	{
	.reg .b32 %temp; 
	mov.b64 	{%r447, %temp}, %fd404;
	}
	xor.b32  	%r448, %r446, -2147483648;
	mov.b64 	%fd404, {%r447, %r448};
	{
	.reg .b32 %temp; 
	mov.b64 	{%temp, %r449}, %fd405;
	}
	{
	.reg .b32 %temp; 
	mov.b64 	{%r450, %temp}, %fd405;
	}
	xor.b32  	%r451, %r449, -2147483648;
	mov.b64 	%fd405, {%r450, %r451};
$L__BB0_63:
	add.f64 	%fd412, %fd405, 0d0000000000000000;
	add.f64 	%fd411, %fd404, 0d0000000000000000;
	shr.u32 	%r452, %r641, 2;
	xor.b32  	%r453, %r452, %r641;
	shl.b32 	%r454, %r637, 4;
	shl.b32 	%r455, %r453, 1;
	xor.b32  	%r456, %r455, %r454;
	xor.b32  	%r457, %r456, %r453;
	xor.b32  	%r750, %r457, %r637;
	add.s32 	%r458, %r734, %r750;
	add.s32 	%r459, %r458, 362437;
	shr.u32 	%r460, %r640, 2;
	xor.b32  	%r461, %r460, %r640;
	shl.b32 	%r462, %r750, 4;
	shl.b32 	%r463, %r461, 1;
	xor.b32  	%r464, %r463, %r462;
	xor.b32  	%r465, %r464, %r461;
	xor.b32  	%r749, %r465, %r750;
	add.s32 	%r748, %r734, 724874;
	add.s32 	%r466, %r749, %r748;
	cvt.u64.u32 	%rd112, %r459;
	mul.wide.u32 	%rd113, %r466, 2097152;
	xor.b64  	%rd114, %rd113, %rd112;
	cvt.rn.f64.u64 	%fd179, %rd114;
	fma.rn.f64 	%fd180, %fd179, 0d3CA0000000000000, 0d3C90000000000000;
	add.s64 	%rd115, %rd189, %rd190;
	cvt.rn.f64.s64 	%fd181, %rd115;
	mul.f64 	%fd182, %fd180, %fd181;
	cvt.rn.f64.s64 	%fd183, %rd189;
	setp.le.f64 	%p38, %fd182, %fd183;
	setp.gtu.f64 	%p39, %fd182, %fd183;
	selp.b32 	%r230, -1, 1, %p39;
	@%p38 bra 	$L__BB0_65;
	add.s64 	%rd190, %rd190, -1;
	st.global.u64 	[%rd1], %rd190;
	mov.b64 	%rd187, 1;
	bra.uni 	$L__BB0_66;
$L__BB0_65:
	add.s64 	%rd189, %rd189, -1;
	st.global.u64 	[%rd1+8], %rd189;
	mov.b64 	%rd187, -1;
$L__BB0_66:
	add.s64 	%rd197, %rd184, %rd187;
	st.global.u64 	[%rd1+16], %rd197;
	add.s64 	%rd118, %rd2, 1;
	setp.eq.s64 	%p40, %rd118, %rd3;
	mov.u64 	%rd198, %rd2;
	@%p40 bra 	$L__BB0_78;
	add.s32 	%r741, %r734, 1449748;
	not.b64 	%rd119, %rd2;
	add.s64 	%rd188, %rd119, %rd3;
	mov.u32 	%r745, %r638;
	mov.u32 	%r746, %r639;
$L__BB0_68:
	mov.u32 	%r639, %r637;
	mov.u32 	%r638, %r750;
	mov.u32 	%r637, %r749;
	mov.u32 	%r748, %r741;
	cvt.rn.f64.s64 	%fd184, %rd197;
	mul.f64 	%fd36, %fd1, %fd184;
	abs.f64 	%fd37, %fd36;
	setp.neu.f64 	%p41, %fd37, 0d7FF0000000000000;
	@%p41 bra 	$L__BB0_70;
	mov.f64 	%fd191, 0d0000000000000000;
	mul.rn.f64 	%fd408, %fd36, %fd191;
	mov.b32 	%r747, 0;
	bra.uni 	$L__BB0_72;
$L__BB0_70:
	cvt.rn.f64.s64 	%fd185, %rd197;
	mul.f64 	%fd39, %fd1, %fd185;
	mul.f64 	%fd186, %fd39, 0d3FE45F306DC9C883;
	cvt.rni.s32.f64 	%r747, %fd186;
	cvt.rn.f64.s32 	%fd187, %r747;
	fma.rn.f64 	%fd188, %fd187, 0dBFF921FB54442D18, %fd39;
	fma.rn.f64 	%fd189, %fd187, 0dBC91A62633145C00, %fd188;
	fma.rn.f64 	%fd408, %fd187, 0dB97B839A252049C0, %fd189;
	setp.ltu.f64 	%p42, %fd37, 0d41E0000000000000;
	@%p42 bra 	$L__BB0_72;
	{ // callseq 3, 0
	.param .b64 param0;
	st.param.f64 	[param0], %fd39;
	.param .align 16 .b8 retval0[16];
	call.uni (retval0), 
	__internal_trig_reduction_slowpathd, 
	(
	param0
	);
	ld.param.f64 	%fd408, [retval0];
	ld.param.b32 	%r747, [retval0+8];
	} // callseq 3
$L__BB0_72:
	mul.rn.f64 	%fd192, %fd408, %fd408;
	fma.rn.f64 	%fd193, %fd192, 0dBDA8FF8320FD8164, 0d3E21EEA7C1EF8528;
	fma.rn.f64 	%fd194, %fd193, %fd192, 0dBE927E4F8E06E6D9;
	fma.rn.f64 	%fd195, %fd194, %fd192, 0d3EFA01A019DDBCE9;
	fma.rn.f64 	%fd196, %fd195, %fd192, 0dBF56C16C16C15D47;
	fma.rn.f64 	%fd197, %fd196, %fd192, 0d3FA5555555555551;
	fma.rn.f64 	%fd198, %fd197, %fd192, 0dBFE0000000000000;
	fma.rn.f64 	%fd199, %fd198, %fd192, 0d3FF0000000000000;
	fma.rn.f64 	%fd200, %fd192, 0d3DE5DB65F9785EBA, 0dBE5AE5F12CB0D246;
	fma.rn.f64 	%fd201, %fd200, %fd192, 0d3EC71DE369ACE392;
	fma.rn.f64 	%fd202, %fd201, %fd192, 0dBF2A01A019DB62A1;
	fma.rn.f64 	%fd203, %fd202, %fd192, 0d3F81111111110818;
	fma.rn.f64 	%fd204, %fd203, %fd192, 0dBFC5555555555554;
	fma.rn.f64 	%fd205, %fd204, %fd192, 0d0000000000000000;
	fma.rn.f64 	%fd206, %fd205, %fd408, %fd408;
	and.b32  	%r469, %r747, 1;
	setp.eq.b32 	%p43, %r469, 1;
	{
	.reg .b32 %temp; 
	mov.b64 	{%temp, %r470}, %fd206;
	}
	{
	.reg .b32 %temp; 
	mov.b64 	{%r471, %temp}, %fd206;
	}
	xor.b32  	%r472, %r470, -2147483648;
	mov.b64 	%fd207, {%r471, %r472};
	selp.f64 	%fd409, %fd199, %fd206, %p43;
	selp.f64 	%fd410, %fd207, %fd199, %p43;
	and.b32  	%r473, %r747, 2;
	setp.eq.s32 	%p44, %r473, 0;
	@%p44 bra 	$L__BB0_74;
	{
	.reg .b32 %temp; 
	mov.b64 	{%temp, %r474}, %fd409;
	}
	{
	.reg .b32 %temp; 
	mov.b64 	{%r475, %temp}, %fd409;
	}
	xor.b32  	%r476, %r474, -2147483648;
	mov.b64 	%fd409, {%r475, %r476};
	{
	.reg .b32 %temp; 
	mov.b64 	{%temp, %r477}, %fd410;
	}
	{
	.reg .b32 %temp; 
	mov.b64 	{%r478, %temp}, %fd410;
	}
	xor.b32  	%r479, %r477, -2147483648;
	mov.b64 	%fd410, {%r478, %r479};
$L__BB0_74:
	ld.param.u64 	%rd169, [_Z12DoWorkKernelP16cudaRandomWalkerPlS1_S1_S1_PdS2_S2__param_0];
	add.f64 	%fd412, %fd412, %fd410;
	add.f64 	%fd411, %fd411, %fd409;
	shr.u32 	%r480, %r746, 2;
	xor.b32  	%r481, %r480, %r746;
	shl.b32 	%r482, %r637, 4;
	shl.b32 	%r483, %r481, 1;
	xor.b32  	%r484, %r483, %r482;
	xor.b32  	%r485, %r484, %r481;
	xor.b32  	%r750, %r485, %r637;
	add.s32 	%r486, %r748, %r750;
	add.s32 	%r487, %r486, -362437;
	shr.u32 	%r488, %r745, 2;
	xor.b32  	%r489, %r488, %r745;
	cvta.to.global.u64 	%rd120, %rd169;
	mov.u32 	%r490, %ctaid.x;
	mov.u32 	%r491, %ntid.x;
	mov.u32 	%r492, %tid.x;
	mad.lo.s32 	%r493, %r490, %r491, %r492;
	mul.wide.s32 	%rd121, %r493, 72;
	add.s64 	%rd38, %rd120, %rd121;
	st.global.v2.u32 	[%rd38+32], {%r638, %r637};
	shl.b32 	%r494, %r750, 4;
	shl.b32 	%r495, %r489, 1;
	xor.b32  	%r496, %r495, %r494;
	xor.b32  	%r497, %r496, %r489;
	xor.b32  	%r749, %r497, %r750;
	st.global.v2.u32 	[%rd38+40], {%r750, %r749};
	st.global.v2.u32 	[%rd38+24], {%r748, %r639};
	add.s32 	%r498, %r748, %r749;
	cvt.u64.u32 	%rd122, %r487;
	mul.wide.u32 	%rd123, %r498, 2097152;
	xor.b64  	%rd124, %rd123, %rd122;
	cvt.rn.f64.u64 	%fd208, %rd124;
	fma.rn.f64 	%fd209, %fd208, 0d3CA0000000000000, 0d3C90000000000000;
	add.s64 	%rd125, %rd189, %rd190;
	cvt.rn.f64.s64 	%fd210, %rd125;
	mul.f64 	%fd211, %fd209, %fd210;
	cvt.rn.f64.s64 	%fd212, %rd189;
	setp.le.f64 	%p45, %fd211, %fd212;
	@%p45 bra 	$L__BB0_76;
	add.s64 	%rd190, %rd190, -1;
	st.global.u64 	[%rd38], %rd190;
	mov.b64 	%rd194, 1;
	bra.uni 	$L__BB0_77;
$L__BB0_76:
	add.s64 	%rd189, %rd189, -1;
	st.global.u64 	[%rd38+8], %rd189;
	mov.b64 	%rd194, -1;
$L__BB0_77:
	add.s64 	%rd198, %rd3, -1;
	add.s64 	%rd197, %rd197, %rd194;
	st.global.u64 	[%rd38+16], %rd197;
	add.s32 	%r741, %r748, 724874;
	add.s64 	%rd188, %rd188, -1;
	setp.ne.s64 	%p46, %rd188, 0;
	mov.u32 	%r745, %r638;
	mov.u32 	%r746, %r639;
	@%p46 bra 	$L__BB0_68;
$L__BB0_78:
	cvt.u32.u64 	%r250, %rd197;
	cvt.rn.f64.s32 	%fd213, %r250;
	mul.f64 	%fd53, %fd1, %fd213;
	abs.f64 	%fd54, %fd53;
	setp.neu.f64 	%p47, %fd54, 0d7FF0000000000000;
	@%p47 bra 	$L__BB0_80;
	mov.f64 	%fd220, 0d0000000000000000;
	mul.rn.f64 	%fd413, %fd53, %fd220;
	mov.b32 	%r754, 0;
	bra.uni 	$L__BB0_82;
$L__BB0_80:
	cvt.rn.f64.s32 	%fd214, %r250;
	mul.f64 	%fd56, %fd1, %fd214;
	mul.f64 	%fd215, %fd56, 0d3FE45F306DC9C883;
	cvt.rni.s32.f64 	%r754, %fd215;
	cvt.rn.f64.s32 	%fd216, %r754;
	fma.rn.f64 	%fd217, %fd216, 0dBFF921FB54442D18, %fd56;
	fma.rn.f64 	%fd218, %fd216, 0dBC91A62633145C00, %fd217;
	fma.rn.f64 	%fd413, %fd216, 0dB97B839A252049C0, %fd218;
	setp.ltu.f64 	%p48, %fd54, 0d41E0000000000000;
	@%p48 bra 	$L__BB0_82;
	{ // callseq 4, 0
	.param .b64 param0;
	st.param.f64 	[param0], %fd56;
	.param .align 16 .b8 retval0[16];
	call.uni (retval0), 
	__internal_trig_reduction_slowpathd, 
	(
	param0
	);
	ld.param.f64 	%fd413, [retval0];
	ld.param.b32 	%r754, [retval0+8];
	} // callseq 4
$L__BB0_82:
	mul.rn.f64 	%fd221, %fd413, %fd413;
	fma.rn.f64 	%fd222, %fd221, 0dBDA8FF8320FD8164, 0d3E21EEA7C1EF8528;
	fma.rn.f64 	%fd223, %fd222, %fd221, 0dBE927E4F8E06E6D9;
	fma.rn.f64 	%fd224, %fd223, %fd221, 0d3EFA01A019DDBCE9;
	fma.rn.f64 	%fd225, %fd224, %fd221, 0dBF56C16C16C15D47;
	fma.rn.f64 	%fd226, %fd225, %fd221, 0d3FA5555555555551;
	fma.rn.f64 	%fd227, %fd226, %fd221, 0dBFE0000000000000;
	fma.rn.f64 	%fd228, %fd227, %fd221, 0d3FF0000000000000;
	fma.rn.f64 	%fd229, %fd221, 0d3DE5DB65F9785EBA, 0dBE5AE5F12CB0D246;
	fma.rn.f64 	%fd230, %fd229, %fd221, 0d3EC71DE369ACE392;
	fma.rn.f64 	%fd231, %fd230, %fd221, 0dBF2A01A019DB62A1;
	fma.rn.f64 	%fd232, %fd231, %fd221, 0d3F81111111110818;
	fma.rn.f64 	%fd233, %fd232, %fd221, 0dBFC5555555555554;
	fma.rn.f64 	%fd234, %fd233, %fd221, 0d0000000000000000;
	fma.rn.f64 	%fd235, %fd234, %fd413, %fd413;
	and.b32  	%r501, %r754, 1;
	setp.eq.b32 	%p49, %r501, 1;
	{
	.reg .b32 %temp; 
	mov.b64 	{%temp, %r502}, %fd235;
	}
	{
	.reg .b32 %temp; 
	mov.b64 	{%r503, %temp}, %fd235;
	}
	xor.b32  	%r504, %r502, -2147483648;
	mov.b64 	%fd236, {%r503, %r504};
	selp.f64 	%fd414, %fd228, %fd235, %p49;
	selp.f64 	%fd415, %fd236, %fd228, %p49;
	and.b32  	%r505, %r754, 2;
	setp.eq.s32 	%p50, %r505, 0;
	@%p50 bra 	$L__BB0_84;
	{
	.reg .b32 %temp; 
	mov.b64 	{%temp, %r506}, %fd414;
	}
	{
	.reg .b32 %temp; 
	mov.b64 	{%r507, %temp}, %fd414;
	}
	xor.b32  	%r508, %r506, -2147483648;
	mov.b64 	%fd414, {%r507, %r508};
	{
	.reg .b32 %temp; 
	mov.b64 	{%temp, %r509}, %fd415;
	}
	{
	.reg .b32 %temp; 
	mov.b64 	{%r510, %temp}, %fd415;
	}
	xor.b32  	%r511, %r509, -2147483648;
	mov.b64 	%fd415, {%r510, %r511};
$L__BB0_84:
	ld.param.u64 	%rd170, [_Z12DoWorkKernelP16cudaRandomWalkerPlS1_S1_S1_PdS2_S2__param_0];
	add.f64 	%fd422, %fd402, %fd415;
	add.f64 	%fd421, %fd401, %fd414;
	shr.u32 	%r512, %r639, 2;
	xor.b32  	%r513, %r512, %r639;
	shl.b32 	%r514, %r749, 4;
	shl.b32 	%r515, %r513, 1;
	xor.b32  	%r516, %r515, %r514;
	xor.b32  	%r517, %r516, %r513;
	xor.b32  	%r757, %r517, %r749;
	add.s32 	%r518, %r748, %r757;
	add.s32 	%r519, %r518, 362437;
	shr.u32 	%r520, %r638, 2;
	xor.b32  	%r521, %r520, %r638;
	cvta.to.global.u64 	%rd128, %rd170;
	mov.u32 	%r522, %ctaid.x;
	mov.u32 	%r523, %ntid.x;
	mov.u32 	%r524, %tid.x;
	mad.lo.s32 	%r525, %r522, %r523, %r524;
	mul.wide.s32 	%rd129, %r525, 72;
	add.s64 	%rd51, %rd128, %rd129;
	st.global.v2.u32 	[%rd51+32], {%r750, %r749};
	shl.b32 	%r526, %r757, 4;
	shl.b32 	%r527, %r521, 1;
	xor.b32  	%r528, %r527, %r526;
	xor.b32  	%r529, %r528, %r521;
	xor.b32  	%r756, %r529, %r757;
	st.global.v2.u32 	[%rd51+40], {%r757, %r756};
	add.s32 	%r530, %r748, 724874;
	st.global.v2.u32 	[%rd51+24], {%r530, %r637};
	add.s32 	%r531, %r756, %r530;
	cvt.u64.u32 	%rd130, %r519;
	mul.wide.u32 	%rd131, %r531, 2097152;
	xor.b64  	%rd132, %rd131, %rd130;
	cvt.rn.f64.u64 	%fd237, %rd132;
	fma.rn.f64 	%fd238, %fd237, 0d3CA0000000000000, 0d3C90000000000000;
	add.s64 	%rd133, %rd189, %rd190;
	cvt.rn.f64.s64 	%fd239, %rd133;
	mul.f64 	%fd240, %fd238, %fd239;
	cvt.rn.f64.s64 	%fd241, %rd189;
	setp.le.f64 	%p51, %fd240, %fd241;
	setp.gtu.f64 	%p52, %fd240, %fd241;
	selp.b32 	%r256, 1, -1, %p52;
	@%p51 bra 	$L__BB0_86;
	add.s64 	%rd190, %rd190, -1;
	st.global.u64 	[%rd51], %rd190;
	bra.uni 	$L__BB0_87;
$L__BB0_86:
	add.s64 	%rd189, %rd189, -1;
	st.global.u64 	[%rd51+8], %rd189;
$L__BB0_87:
	cvt.s64.s32 	%rd134, %r256;
	add.s64 	%rd204, %rd197, %rd134;
	st.global.u64 	[%rd51+16], %rd204;
	add.s64 	%rd135, %rd198, 2;
	setp.eq.s64 	%p53, %rd135, %rd6;
	@%p53 bra 	$L__BB0_99;
	add.s32 	%r755, %r748, 1087311;
	sub.s64 	%rd136, %rd6, %rd198;
	add.s64 	%rd201, %rd136, -2;
$L__BB0_89:
	mov.u32 	%r261, %r749;
	mov.u32 	%r260, %r757;
	mov.u32 	%r749, %r756;
	cvt.rn.f64.s64 	%fd242, %rd204;
	mul.f64 	%fd70, %fd1, %fd242;
	abs.f64 	%fd71, %fd70;
	setp.neu.f64 	%p54, %fd71, 0d7FF0000000000000;
	@%p54 bra 	$L__BB0_91;
	mov.f64 	%fd249, 0d0000000000000000;
	mul.rn.f64 	%fd418, %fd70, %fd249;
	mov.b32 	%r761, 0;
	bra.uni 	$L__BB0_93;
$L__BB0_91:
	cvt.rn.f64.s64 	%fd243, %rd204;
	mul.f64 	%fd73, %fd1, %fd243;
	mul.f64 	%fd244, %fd73, 0d3FE45F306DC9C883;
	cvt.rni.s32.f64 	%r761, %fd244;
	cvt.rn.f64.s32 	%fd245, %r761;
	fma.rn.f64 	%fd246, %fd245, 0dBFF921FB54442D18, %fd73;
	fma.rn.f64 	%fd247, %fd245, 0dBC91A62633145C00, %fd246;
	fma.rn.f64 	%fd418, %fd245, 0dB97B839A252049C0, %fd247;
	setp.ltu.f64 	%p55, %fd71, 0d41E0000000000000;
	@%p55 bra 	$L__BB0_93;
	{ // callseq 5, 0
	.param .b64 param0;
	st.param.f64 	[param0], %fd73;
	.param .align 16 .b8 retval0[16];
	call.uni (retval0), 
	__internal_trig_reduction_slowpathd, 
	(
	param0
	);
	ld.param.f64 	%fd418, [retval0];
	ld.param.b32 	%r761, [retval0+8];
	} // callseq 5
$L__BB0_93:
	mul.rn.f64 	%fd250, %fd418, %fd418;
	fma.rn.f64 	%fd251, %fd250, 0dBDA8FF8320FD8164, 0d3E21EEA7C1EF8528;
	fma.rn.f64 	%fd252, %fd251, %fd250, 0dBE927E4F8E06E6D9;
	fma.rn.f64 	%fd253, %fd252, %fd250, 0d3EFA01A019DDBCE9;
	fma.rn.f64 	%fd254, %fd253, %fd250, 0dBF56C16C16C15D47;
	fma.rn.f64 	%fd255, %fd254, %fd250, 0d3FA5555555555551;
	fma.rn.f64 	%fd256, %fd255, %fd250, 0dBFE0000000000000;
	fma.rn.f64 	%fd257, %fd256, %fd250, 0d3FF0000000000000;
	fma.rn.f64 	%fd258, %fd250, 0d3DE5DB65F9785EBA, 0dBE5AE5F12CB0D246;
	fma.rn.f64 	%fd259, %fd258, %fd250, 0d3EC71DE369ACE392;
	fma.rn.f64 	%fd260, %fd259, %fd250, 0dBF2A01A019DB62A1;
	fma.rn.f64 	%fd261, %fd260, %fd250, 0d3F81111111110818;
	fma.rn.f64 	%fd262, %fd261, %fd250, 0dBFC5555555555554;
	fma.rn.f64 	%fd263, %fd262, %fd250, 0d0000000000000000;
	fma.rn.f64 	%fd264, %fd263, %fd418, %fd418;
	and.b32  	%r534, %r761, 1;
	setp.eq.b32 	%p56, %r534, 1;
	{
	.reg .b32 %temp; 
	mov.b64 	{%temp, %r535}, %fd264;
	}
	{
	.reg .b32 %temp; 
	mov.b64 	{%r536, %temp}, %fd264;
	}
	xor.b32  	%r537, %r535, -2147483648;
	mov.b64 	%fd265, {%r536, %r537};
	selp.f64 	%fd419, %fd257, %fd264, %p56;
	selp.f64 	%fd420, %fd265, %fd257, %p56;
	and.b32  	%r538, %r761, 2;
	setp.eq.s32 	%p57, %r538, 0;
	@%p57 bra 	$L__BB0_95;
	{
	.reg .b32 %temp; 
	mov.b64 	{%temp, %r539}, %fd419;
	}
	{
	.reg .b32 %temp; 
	mov.b64 	{%r540, %temp}, %fd419;
	}
	xor.b32  	%r541, %r539, -2147483648;
	mov.b64 	%fd419, {%r540, %r541};
	{
	.reg .b32 %temp; 
	mov.b64 	{%temp, %r542}, %fd420;
	}
	{
	.reg .b32 %temp; 
	mov.b64 	{%r543, %temp}, %fd420;
	}
	xor.b32  	%r544, %r542, -2147483648;
	mov.b64 	%fd420, {%r543, %r544};
$L__BB0_95:
	ld.param.u64 	%rd171, [_Z12DoWorkKernelP16cudaRandomWalkerPlS1_S1_S1_PdS2_S2__param_0];
	add.f64 	%fd422, %fd422, %fd420;
	add.f64 	%fd421, %fd421, %fd419;
	shr.u32 	%r545, %r637, 2;
	xor.b32  	%r546, %r545, %r637;
	shl.b32 	%r547, %r749, 4;
	shl.b32 	%r548, %r546, 1;
	xor.b32  	%r549, %r548, %r547;
	xor.b32  	%r550, %r549, %r546;
	xor.b32  	%r757, %r550, %r749;
	add.s32 	%r551, %r755, %r757;
	shr.u32 	%r552, %r750, 2;
	xor.b32  	%r553, %r552, %r750;
	cvta.to.global.u64 	%rd137, %rd171;
	mov.u32 	%r554, %ctaid.x;
	mov.u32 	%r555, %ntid.x;
	mov.u32 	%r556, %tid.x;
	mad.lo.s32 	%r557, %r554, %r555, %r556;
	mul.wide.s32 	%rd138, %r557, 72;
	add.s64 	%rd62, %rd137, %rd138;
	st.global.v2.u32 	[%rd62+32], {%r260, %r749};
	shl.b32 	%r558, %r757, 4;
	shl.b32 	%r559, %r553, 1;
	xor.b32  	%r560, %r559, %r558;
	xor.b32  	%r561, %r560, %r553;
	xor.b32  	%r756, %r561, %r757;
	st.global.v2.u32 	[%rd62+40], {%r757, %r756};
	add.s32 	%r562, %r755, 362437;
	st.global.v2.u32 	[%rd62+24], {%r562, %r261};
	add.s32 	%r563, %r562, %r756;
	cvt.u64.u32 	%rd139, %r551;
	mul.wide.u32 	%rd140, %r563, 2097152;
	xor.b64  	%rd141, %rd140, %rd139;
	cvt.rn.f64.u64 	%fd266, %rd141;
	fma.rn.f64 	%fd267, %fd266, 0d3CA0000000000000, 0d3C90000000000000;
	add.s64 	%rd142, %rd189, %rd190;
	cvt.rn.f64.s64 	%fd268, %rd142;
	mul.f64 	%fd269, %fd267, %fd268;
	cvt.rn.f64.s64 	%fd270, %rd189;
	setp.le.f64 	%p58, %fd269, %fd270;
	@%p58 bra 	$L__BB0_97;
	add.s64 	%rd190, %rd190, -1;
	st.global.u64 	[%rd62], %rd190;
	mov.b64 	%rd207, 1;
	bra.uni 	$L__BB0_98;
$L__BB0_97:
	add.s64 	%rd189, %rd189, -1;
	st.global.u64 	[%rd62+8], %rd189;
	mov.b64 	%rd207, -1;
$L__BB0_98:
	add.s64 	%rd204, %rd204, %rd207;
	st.global.u64 	[%rd62+16], %rd204;
	add.s32 	%r755, %r755, 724874;
	add.s64 	%rd201, %rd201, -1;
	setp.ne.s64 	%p59, %rd201, 0;
	mov.u32 	%r750, %r260;
	mov.u32 	%r637, %r261;
	@%p59 bra 	$L__BB0_89;
$L__BB0_99:
	sub.s64 	%rd145, 1, %rd6;
	mul.lo.s64 	%rd146, %rd145, %rd6;
	shr.u64 	%rd147, %rd146, 63;
	add.s64 	%rd148, %rd146, %rd147;
	shr.s64 	%rd149, %rd148, 1;
	mul.lo.s64 	%rd150, %rd149, %rd187;
	cvt.s64.s32 	%rd151, %r256;
	mul.lo.s64 	%rd70, %rd150, %rd151;
	mul.f64 	%fd87, %fd1, 0d3FE0000000000000;
	abs.f64 	%fd88, %fd87;
	setp.neu.f64 	%p60, %fd88, 0d7FF0000000000000;
	@%p60 bra 	$L__BB0_101;
	mov.f64 	%fd276, 0d0000000000000000;
	mul.rn.f64 	%fd424, %fd87, %fd276;
	mov.pred 	%p101, -1;
	bra.uni 	$L__BB0_104;
$L__BB0_101:
	mul.f64 	%fd271, %fd87, 0d3FE45F306DC9C883;
	cvt.rni.s32.f64 	%r762, %fd271;
	cvt.rn.f64.s32 	%fd272, %r762;
	fma.rn.f64 	%fd273, %fd272, 0dBFF921FB54442D18, %fd87;
	fma.rn.f64 	%fd274, %fd272, 0dBC91A62633145C00, %fd273;
	fma.rn.f64 	%fd424, %fd272, 0dB97B839A252049C0, %fd274;
	setp.ltu.f64 	%p61, %fd88, 0d41E0000000000000;
	@%p61 bra 	$L__BB0_103;
	{ // callseq 6, 0
	.param .b64 param0;
	st.param.f64 	[param0], %fd87;
	.param .align 16 .b8 retval0[16];
	call.uni (retval0), 
	__internal_trig_reduction_slowpathd, 
	(
	param0
	);
	ld.param.f64 	%fd424, [retval0];
	ld.param.b32 	%r762, [retval0+8];
	} // callseq 6
$L__BB0_103:
	and.b32  	%r565, %r762, 1;
	setp.eq.b32 	%p62, %r565, 1;
	not.pred 	%p101, %p62;
$L__BB0_104:
	mul.f64 	%fd277, %fd424, %fd424;
	fma.rn.f64 	%fd278, %fd277, 0d3EE48DAC2799BCB9, 0dBEF9757C5B27EBB1;
	fma.rn.f64 	%fd279, %fd278, %fd277, 0d3F0980E90FD91E04;
	fma.rn.f64 	%fd280, %fd279, %fd277, 0dBEFAE2B0417D7E1D;
	fma.rn.f64 	%fd281, %fd280, %fd277, 0d3F119F5341BFBA57;
	fma.rn.f64 	%fd282, %fd281, %fd277, 0d3F15E791A00F6919;
	fma.rn.f64 	%fd283, %fd282, %fd277, 0d3F2FF2E7FADEC73A;
	fma.rn.f64 	%fd284, %fd283, %fd277, 0d3F434BC1B206DA62;
	fma.rn.f64 	%fd285, %fd284, %fd277, 0d3F57DB18EF2F83F9;
	fma.rn.f64 	%fd286, %fd285, %fd277, 0d3F6D6D2E7AE49FBC;
	fma.rn.f64 	%fd287, %fd286, %fd277, 0d3F8226E3A816A776;
	fma.rn.f64 	%fd288, %fd287, %fd277, 0d3F9664F485D25660;
	fma.rn.f64 	%fd289, %fd288, %fd277, 0d3FABA1BA1BABF31D;
	fma.rn.f64 	%fd290, %fd289, %fd277, 0d3FC11111111105D2;
	fma.rn.f64 	%fd291, %fd290, %fd277, 0d3FD555555555555E;
	mul.f64 	%fd94, %fd277, %fd291;
	fma.rn.f64 	%fd425, %fd94, %fd424, %fd424;
	@%p101 bra 	$L__BB0_106;
	sub.f64 	%fd292, %fd425, %fd424;
	neg.f64 	%fd293, %fd292;
	fma.rn.f64 	%fd294, %fd94, %fd424, %fd293;
	rcp.approx.ftz.f64 	%fd295, %fd425;
	neg.f64 	%fd296, %fd425;
	fma.rn.f64 	%fd297, %fd296, %fd295, 0d3FF0000000000000;
	fma.rn.f64 	%fd298, %fd297, %fd297, %fd297;
	fma.rn.f64 	%fd299, %fd298, %fd295, %fd295;
	neg.f64 	%fd300, %fd299;
	fma.rn.f64 	%fd301, %fd425, %fd300, 0d3FF0000000000000;
	fma.rn.f64 	%fd302, %fd300, %fd294, %fd301;
	fma.rn.f64 	%fd425, %fd302, %fd300, %fd300;
$L__BB0_106:
	{
	.reg .b32 %temp; 
	mov.b64 	{%temp, %r273}, %fd425;
	}
	mov.f64 	%fd303, 0d4000000000000000;
	{
	.reg .b32 %temp; 
	mov.b64 	{%temp, %r566}, %fd303;
	}
	and.b32  	%r275, %r566, 2146435072;
	setp.eq.s32 	%p64, %r275, 1062207488;
	abs.f64 	%fd98, %fd425;
	{ // callseq 7, 0
	.param .b64 param0;
	st.param.f64 	[param0], %fd98;
	.param .b64 retval0;
	call.uni (retval0), 
	__internal_accurate_pow, 
	(
	param0
	);
	ld.param.f64 	%fd304, [retval0];
	} // callseq 7
	setp.lt.s32 	%p65, %r273, 0;
	neg.f64 	%fd306, %fd304;
	selp.f64 	%fd307, %fd306, %fd304, %p64;
	selp.f64 	%fd427, %fd307, %fd304, %p65;
	setp.neu.f64 	%p66, %fd425, 0d0000000000000000;
	@%p66 bra 	$L__BB0_108;
	selp.b32 	%r567, %r273, 0, %p64;
	setp.lt.s32 	%p68, %r566, 0;
	or.b32  	%r568, %r567, 2146435072;
	selp.b32 	%r569, %r568, %r567, %p68;
	mov.b32 	%r570, 0;
	mov.b64 	%fd427, {%r570, %r569};
$L__BB0_108:
	add.f64 	%fd308, %fd425, 0d4000000000000000;
	{
	.reg .b32 %temp; 
	mov.b64 	{%temp, %r571}, %fd308;
	}
	and.b32  	%r572, %r571, 2146435072;
	setp.ne.s32 	%p69, %r572, 2146435072;
	@%p69 bra 	$L__BB0_113;
	setp.num.f64 	%p70, %fd425, %fd425;
	@%p70 bra 	$L__BB0_111;
	mov.f64 	%fd309, 0d4000000000000000;
	add.rn.f64 	%fd427, %fd425, %fd309;
	bra.uni 	$L__BB0_113;
$L__BB0_111:
	setp.neu.f64 	%p71, %fd98, 0d7FF0000000000000;
	@%p71 bra 	$L__BB0_113;
	setp.lt.s32 	%p74, %r566, 0;
	selp.b32 	%r574, 0, 2146435072, %p74;
	and.b32  	%r575, %r566, 2147483647;
	setp.ne.s32 	%p75, %r575, 1071644672;
	or.b32  	%r576, %r574, -2147483648;
	selp.b32 	%r577, %r576, %r574, %p75;
	selp.b32 	%r578, %r577, %r574, %p64;
	selp.b32 	%r579, %r578, %r574, %p65;
	mov.b32 	%r580, 0;
	mov.b64 	%fd427, {%r580, %r579};
$L__BB0_113:
	setp.eq.f64 	%p76, %fd425, 0d3FF0000000000000;
	add.f64 	%fd310, %fd427, %fd427;
	selp.f64 	%fd311, 0d4000000000000000, %fd310, %p76;
	cvt.rn.f64.s64 	%fd312, %rd70;
	div.rn.f64 	%fd105, %fd312, %fd311;
	mul.f64 	%fd313, %fd1, 0d3FD0000000000000;
	sub.s32 	%r581, %r250, %r223;
	shl.b32 	%r582, %r581, 1;
	add.s32 	%r583, %r582, %r230;
	add.s32 	%r584, %r583, %r256;
	cvt.rn.f64.s32 	%fd314, %r584;
	mul.f64 	%fd106, %fd313, %fd314;
	abs.f64 	%fd107, %fd106;
	setp.neu.f64 	%p77, %fd107, 0d7FF0000000000000;
	@%p77 bra 	$L__BB0_115;
	mov.f64 	%fd320, 0d0000000000000000;
	mul.rn.f64 	%fd428, %fd106, %fd320;
	mov.b32 	%r763, 0;
	bra.uni 	$L__BB0_117;
$L__BB0_115:
	mul.f64 	%fd315, %fd106, 0d3FE45F306DC9C883;
	cvt.rni.s32.f64 	%r763, %fd315;
	cvt.rn.f64.s32 	%fd316, %r763;
	fma.rn.f64 	%fd317, %fd316, 0dBFF921FB54442D18, %fd106;
	fma.rn.f64 	%fd318, %fd316, 0dBC91A62633145C00, %fd317;
	fma.rn.f64 	%fd428, %fd316, 0dB97B839A252049C0, %fd318;
	setp.ltu.f64 	%p78, %fd107, 0d41E0000000000000;
	@%p78 bra 	$L__BB0_117;
	{ // callseq 8, 0
	.param .b64 param0;
	st.param.f64 	[param0], %fd106;
	.param .align 16 .b8 retval0[16];
	call.uni (retval0), 
	__internal_trig_reduction_slowpathd, 
	(
	param0
	);
	ld.param.f64 	%fd428, [retval0];
	ld.param.b32 	%r763, [retval0+8];
	} // callseq 8
$L__BB0_117:
	setp.eq.s32 	%p79, %r275, 1062207488;
	shl.b32 	%r588, %r763, 6;
	cvt.u64.u32 	%rd152, %r588;
	and.b64  	%rd153, %rd152, 64;
	mov.u64 	%rd154, __cudart_sin_cos_coeffs;
	add.s64 	%rd155, %rd154, %rd153;
	mul.rn.f64 	%fd321, %fd428, %fd428;
	and.b32  	%r589, %r763, 1;
	setp.eq.b32 	%p80, %r589, 1;
	selp.f64 	%fd322, 0dBDA8FF8320FD8164, 0d3DE5DB65F9785EBA, %p80;
	ld.global.nc.v2.f64 	{%fd323, %fd324}, [%rd155];
	fma.rn.f64 	%fd325, %fd322, %fd321, %fd323;
	fma.rn.f64 	%fd326, %fd325, %fd321, %fd324;
	ld.global.nc.v2.f64 	{%fd327, %fd328}, [%rd155+16];
	fma.rn.f64 	%fd329, %fd326, %fd321, %fd327;
	fma.rn.f64 	%fd330, %fd329, %fd321, %fd328;
	ld.global.nc.v2.f64 	{%fd331, %fd332}, [%rd155+32];
	fma.rn.f64 	%fd333, %fd330, %fd321, %fd331;
	fma.rn.f64 	%fd334, %fd333, %fd321, %fd332;
	fma.rn.f64 	%fd335, %fd334, %fd428, %fd428;
	fma.rn.f64 	%fd336, %fd334, %fd321, 0d3FF0000000000000;
	selp.f64 	%fd337, %fd336, %fd335, %p80;
	and.b32  	%r590, %r763, 2;
	setp.eq.s32 	%p81, %r590, 0;
	mov.f64 	%fd338, 0d0000000000000000;
	sub.f64 	%fd339, %fd338, %fd337;
	selp.f64 	%fd112, %fd337, %fd339, %p81;
	{
	.reg .b32 %temp; 
	mov.b64 	{%temp, %r279}, %fd112;
	}
	abs.f64 	%fd113, %fd112;
	{ // callseq 9, 0
	.param .b64 param0;
	st.param.f64 	[param0], %fd113;
	.param .b64 retval0;
	call.uni (retval0), 
	__internal_accurate_pow, 
	(
	param0
	);
	ld.param.f64 	%fd340, [retval0];
	} // callseq 9
	setp.lt.s32 	%p82, %r279, 0;
	neg.f64 	%fd342, %fd340;
	selp.f64 	%fd343, %fd342, %fd340, %p79;
	selp.f64 	%fd430, %fd343, %fd340, %p82;
	setp.neu.f64 	%p83, %fd112, 0d0000000000000000;
	@%p83 bra 	$L__BB0_119;
	selp.b32 	%r591, %r279, 0, %p79;
	setp.lt.s32 	%p85, %r566, 0;
	or.b32  	%r592, %r591, 2146435072;
	selp.b32 	%r593, %r592, %r591, %p85;
	mov.b32 	%r594, 0;
	mov.b64 	%fd430, {%r594, %r593};
$L__BB0_119:
	add.f64 	%fd344, %fd112, 0d4000000000000000;
	{
	.reg .b32 %temp; 
	mov.b64 	{%temp, %r595}, %fd344;
	}
	and.b32  	%r596, %r595, 2146435072;
	setp.ne.s32 	%p86, %r596, 2146435072;
	@%p86 bra 	$L__BB0_124;
	setp.num.f64 	%p87, %fd112, %fd112;
	@%p87 bra 	$L__BB0_122;
	mov.f64 	%fd345, 0d4000000000000000;
	add.rn.f64 	%fd430, %fd112, %fd345;
	bra.uni 	$L__BB0_124;
$L__BB0_122:
	setp.neu.f64 	%p88, %fd113, 0d7FF0000000000000;
	@%p88 bra 	$L__BB0_124;
	setp.lt.s32 	%p89, %r279, 0;
	setp.eq.s32 	%p90, %r275, 1062207488;
	setp.lt.s32 	%p91, %r566, 0;
	selp.b32 	%r598, 0, 2146435072, %p91;
	and.b32  	%r599, %r566, 2147483647;
	setp.ne.s32 	%p92, %r599, 1071644672;
	or.b32  	%r600, %r598, -2147483648;
	selp.b32 	%r601, %r600, %r598, %p92;
	selp.b32 	%r602, %r601, %r598, %p90;
	selp.b32 	%r603, %r602, %r598, %p89;
	mov.b32 	%r604, 0;
	mov.b64 	%fd430, {%r604, %r603};
$L__BB0_124:
	ld.param.u64 	%rd173, [_Z12DoWorkKernelP16cudaRandomWalkerPlS1_S1_S1_PdS2_S2__param_7];
	setp.neu.f64 	%p93, %fd88, 0d7FF0000000000000;
	setp.eq.f64 	%p94, %fd112, 0d3FF0000000000000;
	selp.f64 	%fd346, 0d3FF0000000000000, %fd430, %p94;
	mul.f64 	%fd347, %fd105, %fd346;
	cvta.to.global.u64 	%rd156, %rd173;
	mov.u32 	%r605, %ctaid.x;
	mov.u32 	%r606, %ntid.x;
	mov.u32 	%r607, %tid.x;
	mad.lo.s32 	%r608, %r605, %r606, %r607;
	mul.wide.s32 	%rd157, %r608, 8;
	add.s64 	%rd158, %rd156, %rd157;
	st.global.f64 	[%rd158], %fd347;
	sub.s64 	%rd159, %rd3, %rd2;
	cvt.rn.f64.s64 	%fd348, %rd159;
	div.rn.f64 	%fd349, %fd412, %fd348;
	div.rn.f64 	%fd350, %fd411, %fd348;
	sub.s64 	%rd160, %rd2, %rd3;
	add.s64 	%rd161, %rd160, %rd6;
	cvt.rn.f64.s64 	%fd351, %rd161;
	div.rn.f64 	%fd352, %fd422, %fd351;
	div.rn.f64 	%fd353, %fd421, %fd351;
	sub.f64 	%fd120, %fd349, %fd352;
	sub.f64 	%fd121, %fd350, %fd353;
	@%p93 bra 	$L__BB0_126;
	mov.f64 	%fd359, 0d0000000000000000;
	mul.rn.f64 	%fd431, %fd87, %fd359;
	mov.b32 	%r764, 0;
	bra.uni 	$L__BB0_128;
$L__BB0_126:
	mul.f64 	%fd354, %fd87, 0d3FE45F306DC9C883;
	cvt.rni.s32.f64 	%r764, %fd354;
	cvt.rn.f64.s32 	%fd355, %r764;
	fma.rn.f64 	%fd356, %fd355, 0dBFF921FB54442D18, %fd87;
	fma.rn.f64 	%fd357, %fd355, 0dBC91A62633145C00, %fd356;
	fma.rn.f64 	%fd431, %fd355, 0dB97B839A252049C0, %fd357;
	setp.ltu.f64 	%p95, %fd88, 0d41E0000000000000;
	@%p95 bra 	$L__BB0_128;
	{ // callseq 10, 0
	.param .b64 param0;
	st.param.f64 	[param0], %fd87;
	.param .align 16 .b8 retval0[16];
	call.uni (retval0), 
	__internal_trig_reduction_slowpathd, 
	(
	param0
	);
	ld.param.f64 	%fd431, [retval0];
	ld.param.b32 	%r764, [retval0+8];
	} // callseq 10
$L__BB0_128:
	ld.param.u64 	%rd172, [_Z12DoWorkKernelP16cudaRandomWalkerPlS1_S1_S1_PdS2_S2__param_6];
	shl.b32 	%r611, %r764, 6;
	cvt.u64.u32 	%rd162, %r611;
	and.b64  	%rd163, %rd162, 64;
	add.s64 	%rd165, %rd154, %rd163;
	mul.rn.f64 	%fd360, %fd431, %fd431;
	and.b32  	%r612, %r764, 1;
	setp.eq.b32 	%p96, %r612, 1;
	selp.f64 	%fd361, 0dBDA8FF8320FD8164, 0d3DE5DB65F9785EBA, %p96;
	ld.global.nc.v2.f64 	{%fd362, %fd363}, [%rd165];
	fma.rn.f64 	%fd364, %fd361, %fd360, %fd362;
	fma.rn.f64 	%fd365, %fd364, %fd360, %fd363;
	ld.global.nc.v2.f64 	{%fd366, %fd367}, [%rd165+16];
	fma.rn.f64 	%fd368, %fd365, %fd360, %fd366;
	fma.rn.f64 	%fd369, %fd368, %fd360, %fd367;
	ld.global.nc.v2.f64 	{%fd370, %fd371}, [%rd165+32];
	fma.rn.f64 	%fd372, %fd369, %fd360, %fd370;
	fma.rn.f64 	%fd373, %fd372, %fd360, %fd371;
	fma.rn.f64 	%fd374, %fd373, %fd431, %fd431;
	fma.rn.f64 	%fd375, %fd373, %fd360, 0d3FF0000000000000;
	selp.f64 	%fd376, %fd375, %fd374, %p96;
	and.b32  	%r613, %r764, 2;
	setp.eq.s32 	%p97, %r613, 0;
	mov.f64 	%fd377, 0d0000000000000000;
	sub.f64 	%fd378, %fd377, %fd376;
	selp.f64 	%fd379, %fd376, %fd378, %p97;
	add.f64 	%fd380, %fd379, %fd379;
	div.rn.f64 	%fd381, %fd120, %fd380;
	div.rn.f64 	%fd382, %fd121, %fd380;
	abs.f64 	%fd383, %fd381;
	abs.f64 	%fd384, %fd382;
	setp.gt.f64 	%p98, %fd383, %fd384;
	selp.f64 	%fd385, %fd383, %fd384, %p98;
	selp.f64 	%fd386, %fd384, %fd383, %p98;
	div.rn.f64 	%fd388, %fd386, %fd385;
	fma.rn.f64 	%fd389, %fd388, %fd388, 0d3FF0000000000000;
	sqrt.rn.f64 	%fd390, %fd389;
	mul.f64 	%fd391, %fd385, %fd390;
	setp.eq.f64 	%p99, %fd385, 0d0000000000000000;
	max.f64 	%fd392, %fd385, %fd386;
	setp.gt.f64 	%p100, %fd392, 0d7FEFFFFFFFFFFFFF;
	add.f64 	%fd393, %fd383, %fd384;
	selp.f64 	%fd394, %fd393, %fd391, %p99;
	selp.f64 	%fd395, %fd393, %fd394, %p100;
	cvta.to.global.u64 	%rd166, %rd172;
	add.s64 	%rd168, %rd166, %rd157;
	st.global.f64 	[%rd168], %fd395;
	ret;

}
.func  (.param .align 16 .b8 func_retval0[16]) __internal_trig_reduction_slowpathd(
	.param .b64 __internal_trig_reduction_slowpathd_param_0
)
{
	.local .align 8 .b8 	__local_depot1[40];
	.reg .b64 	%SP;
	.reg .b64 	%SPL;
	.reg .pred 	%p<10>;
	.reg .b32 	%r<47>;
	.reg .b64 	%rd<74>;
	.reg .b64 	%fd<5>;

	mov.u64 	%SPL, __local_depot1;
	ld.param.f64 	%fd4, [__internal_trig_reduction_slowpathd_param_0];
	add.u64 	%rd1, %SPL, 0;
	{
	.reg .b32 %temp; 
	mov.b64 	{%temp, %r1}, %fd4;
	}
	shr.u32 	%r2, %r1, 20;
	and.b32  	%r3, %r2, 2047;
	setp.eq.s32 	%p1, %r3, 2047;
	mov.b32 	%r46, 0;
	@%p1 bra 	$L__BB1_9;
	add.s32 	%r20, %r3, -1024;
	mov.b64 	%rd20, %fd4;
	shl.b64 	%rd2, %rd20, 11;
	shr.u32 	%r4, %r20, 6;
	sub.s32 	%r45, 15, %r4;
	sub.s32 	%r21, 19, %r4;
	setp.lt.u32 	%p2, %r20, 128;
	selp.b32 	%r6, 18, %r21, %p2;
	setp.ge.s32 	%p3, %r45, %r6;
	mov.b64 	%rd70, 0;
	@%p3 bra 	$L__BB1_4;
	add.s32 	%r23, %r6, %r4;
	neg.s32 	%r43, %r23;
	or.b64  	%rd3, %rd2, -9223372036854775808;
	mov.b64 	%rd70, 0;
	mov.b32 	%r42, 0;
	mov.u64 	%rd25, __cudart_i2opi_d;
	mov.u32 	%r44, %r45;
$L__BB1_3:
	.pragma "nounroll";
	mul.wide.s32 	%rd22, %r42, 8;
	add.s64 	%rd23, %rd1, %rd22;
	mul.wide.s32 	%rd24, %r44, 8;
	add.s64 	%rd26, %rd25, %rd24;
	ld.global.nc.u64 	%rd27, [%rd26];
	{
	.reg .u32 %r0, %r1, %r2, %r3, %alo, %ahi, %blo, %bhi, %clo, %chi;
	mov.b64 	{%alo,%ahi}, %rd27;
	mov.b64 	{%blo,%bhi}, %rd3;
	mov.b64 	{%clo,%chi}, %rd70;
	mad.lo.cc.u32 	%r0, %alo, %blo, %clo;
	madc.hi.cc.u32 	%r1, %alo, %blo, %chi;
	madc.hi.u32 	%r2, %alo, %bhi, 0;
	mad.lo.cc.u32 	%r1, %alo, %bhi, %r1;
	madc.hi.cc.u32 	%r2, %ahi, %blo, %r2;
	madc.hi.u32 	%r3, %ahi, %bhi, 0;
	mad.lo.cc.u32 	%r1, %ahi, %blo, %r1;
	madc.lo.cc.u32 	%r2, %ahi, %bhi, %r2;
	addc.u32 	%r3, %r3, 0;
	mov.b64 	%rd28, {%r0,%r1};
	mov.b64 	%rd70, {%r2,%r3};
	}
	st.local.u64 	[%rd23], %rd28;
	add.s32 	%r44, %r44, 1;
	add.s32 	%r43, %r43, 1;
	add.s32 	%r42, %r42, 1;
	setp.ne.s32 	%p4, %r43, -15;
	mov.u32 	%r45, %r6;
	@%p4 bra 	$L__BB1_3;
$L__BB1_4:
	cvt.s64.s32 	%rd29, %r45;
	cvt.u64.u32 	%rd30, %r4;
	add.s64 	%rd31, %rd30, %rd29;
	shl.b64 	%rd32, %rd31, 3;
	add.s64 	%rd33, %rd1, %rd32;
	st.local.u64 	[%rd33+-120], %rd70;
	and.b32  	%r15, %r2, 63;
	ld.local.u64 	%rd72, [%rd1+16];
	ld.local.u64 	%rd71, [%rd1+24];
	setp.eq.s32 	%p5, %r15, 0;
	@%p5 bra 	$L__BB1_6;
	shl.b64 	%rd34, %rd71, %r15;
	shr.u64 	%rd35, %rd72, 1;
	xor.b32  	%r24, %r15, 63;
	shr.u64 	%rd36, %rd35, %r24;
	or.b64  	%rd71, %rd34, %rd36;
	ld.local.u64 	%rd37, [%rd1+8];
	shl.b64 	%rd38, %rd72, %r15;
	shr.u64 	%rd39, %rd37, 1;
	shr.u64 	%rd40, %rd39, %r24;
	or.b64  	%rd72, %rd38, %rd40;
$L__BB1_6:
	and.b32  	%r25, %r1, -2147483648;
	shr.u64 	%rd41, %rd71, 62;
	cvt.u32.u64 	%r26, %rd41;
	mov.b64 	{%r27, %r28}, %rd71;
	mov.b64 	{%r29, %r30}, %rd72;
	shf.l.wrap.b32 	%r31, %r30, %r27, 2;
	shf.l.wrap.b32 	%r32, %r27, %r28, 2;
	mov.b64 	%rd42, {%r31, %r32};
	shl.b64 	%rd43, %rd72, 2;
	shr.u64 	%rd44, %rd42, 63;
	cvt.u32.u64 	%r33, %rd44;
	add.s32 	%r34, %r33, %r26;
	setp.eq.s32 	%p6, %r25, 0;
	neg.s32 	%r35, %r34;
	selp.b32 	%r46, %r34, %r35, %p6;
	setp.gt.s64 	%p7, %rd42, -1;
	mov.b64 	%rd45, 0;
	{
	.reg .u32 %r0, %r1, %r2, %r3, %a0, %a1, %a2, %a3, %b0, %b1, %b2, %b3;
	mov.b64 	{%a0,%a1}, %rd45;
	mov.b64 	{%a2,%a3}, %rd45;
	mov.b64 	{%b0,%b1}, %rd43;
	mov.b64 	{%b2,%b3}, %rd42;
	sub.cc.u32 	%r0, %a0, %b0;
	subc.cc.u32 	%r1, %a1, %b1;
	subc.cc.u32 	%r2, %a2, %b2;
	subc.u32 	%r3, %a3, %b3;
	mov.b64 	%rd46, {%r0,%r1};
	mov.b64 	%rd47, {%r2,%r3};
	}
	xor.b32  	%r36, %r25, -2147483648;
	selp.b64 	%rd73, %rd42, %rd47, %p7;
	selp.b64 	%rd14, %rd43, %rd46, %p7;
	selp.b32 	%r17, %r25, %r36, %p7;
	clz.b64 	%r37, %rd73;
	cvt.u64.u32 	%rd15, %r37;
	setp.eq.s32 	%p8, %r37, 0;
	@%p8 bra 	$L__BB1_8;
	cvt.u32.u64 	%r38, %rd15;
	and.b32  	%r39, %r38, 63;
	shl.b64 	%rd48, %rd73, %r39;
	shr.u64 	%rd49, %rd14, 1;
	not.b32 	%r40, %r38;
	and.b32  	%r41, %r40, 63;
	shr.u64 	%rd50, %rd49, %r41;
	or.b64  	%rd73, %rd48, %rd50;
$L__BB1_8:
	mov.b64 	%rd51, -3958705157555305931;
	{
	.reg .u32 %r0, %r1, %r2, %r3, %alo, %ahi, %blo, %bhi;
	mov.b64 	{%alo,%ahi}, %rd73;
	mov.b64 	{%blo,%bhi}, %rd51;
	mul.lo.u32 	%r0, %alo, %blo;
	mul.hi.u32 	%r1, %alo, %blo;
	mad.lo.cc.u32 	%r1, %alo, %bhi, %r1;
	madc.hi.u32 	%r2, %alo, %bhi, 0;
	mad.lo.cc.u32 	%r1, %ahi, %blo, %r1;
	madc.hi.cc.u32 	%r2, %ahi, %blo, %r2;
	madc.hi.u32 	%r3, %ahi, %bhi, 0;
	mad.lo.cc.u32 	%r2, %ahi, %bhi, %r2;
	addc.u32 	%r3, %r3, 0;
	mov.b64 	%rd52, {%r0,%r1};
	mov.b64 	%rd53, {%r2,%r3};
	}
	setp.gt.s64 	%p9, %rd53, 0;
	{
	.reg .u32 %r0, %r1, %r2, %r3, %a0, %a1, %a2, %a3, %b0, %b1, %b2, %b3;
	mov.b64 	{%a0,%a1}, %rd52;
	mov.b64 	{%a2,%a3}, %rd53;
	mov.b64 	{%b0,%b1}, %rd52;
	mov.b64 	{%b2,%b3}, %rd53;
	add.cc.u32 	%r0, %a0, %b0;
	addc.cc.u32 	%r1, %a1, %b1;
	addc.cc.u32 	%r2, %a2, %b2;
	addc.u32 	%r3, %a3, %b3;
	mov.b64 	%rd54, {%r0,%r1};
	mov.b64 	%rd55, {%r2,%r3};
	}
	selp.b64 	%rd56, %rd55, %rd53, %p9;
	selp.s64 	%rd57, -1, 0, %p9;
	sub.s64 	%rd58, %rd57, %rd15;
	cvt.u64.u32 	%rd59, %r17;
	shl.b64 	%rd60, %rd59, 32;
	add.s64 	%rd61, %rd56, 1;
	shr.u64 	%rd62, %rd61, 10;
	add.s64 	%rd63, %rd62, 1;
	shr.u64 	%rd64, %rd63, 1;
	shl.b64 	%rd65, %rd58, 52;
	add.s64 	%rd66, %rd65, %rd64;
	add.s64 	%rd67, %rd66, 4602678819172646912;
	or.b64  	%rd68, %rd67, %rd60;
	mov.b64 	%fd4, %rd68;
$L__BB1_9:
	st.param.f64 	[func_retval0], %fd4;
	st.param.b32 	[func_retval0+8], %r46;
	ret;

}
.func  (.param .b64 func_retval0) __internal_accurate_pow(
	.param .b64 __internal_accurate_pow_param_0
)
{
	.reg .pred 	%p<8>;
	.reg .b32 	%r<49>;
	.reg .b32 	%f<3>;
	.reg .b64 	%fd<109>;

	ld.param.f64 	%fd10, [__internal_accurate_pow_param_0];
	{
	.reg .b32 %temp; 
	mov.b64 	{%temp, %r46}, %fd10;
	}
	{
	.reg .b32 %temp; 
	mov.b64 	{%r45, %temp}, %fd10;
	}
	shr.u32 	%r47, %r46, 20;
	setp.gt.u32 	%p1, %r46, 1048575;
	@%p1 bra 	$L__BB2_2;
	mul.f64 	%fd11, %fd10, 0d4350000000000000;
	{
	.reg .b32 %temp; 
	mov.b64 	{%temp, %r46}, %fd11;
	}
	{
	.reg .b32 %temp; 
	mov.b64 	{%r45, %temp}, %fd11;
	}
	shr.u32 	%r16, %r46, 20;
	add.s32 	%r47, %r16, -54;
$L__BB2_2:
	add.s32 	%r48, %r47, -1023;
	and.b32  	%r17, %r46, -2146435073;
	or.b32  	%r18, %r17, 1072693248;
	mov.b64 	%fd107, {%r45, %r18};
	setp.lt.u32 	%p2, %r18, 1073127583;
	@%p2 bra 	$L__BB2_4;
	{
	.reg .b32 %temp; 
	mov.b64 	{%r19, %temp}, %fd107;
	}
	{
	.reg .b32 %temp; 
	mov.b64 	{%temp, %r20}, %fd107;
	}
	add.s32 	%r21, %r20, -1048576;
	mov.b64 	%fd107, {%r19, %r21};
	add.s32 	%r48, %r47, -1022;
$L__BB2_4:
	add.f64 	%fd12, %fd107, 0dBFF0000000000000;
	add.f64 	%fd13, %fd107, 0d3FF0000000000000;
	rcp.approx.ftz.f64 	%fd14, %fd13;
	neg.f64 	%fd15, %fd13;
	fma.rn.f64 	%fd16, %fd15, %fd14, 0d3FF0000000000000;
	fma.rn.f64 	%fd17, %fd16, %fd16, %fd16;
	fma.rn.f64 	%fd18, %fd17, %fd14, %fd14;
	mul.f64 	%fd19, %fd12, %fd18;
	fma.rn.f64 	%fd20, %fd12, %fd18, %fd19;
	mul.f64 	%fd21, %fd20, %fd20;
	fma.rn.f64 	%fd22, %fd21, 0d3EB0F5FF7D2CAFE2, 0d3ED0F5D241AD3B5A;
	fma.rn.f64 	%fd23, %fd22, %fd21, 0d3EF3B20A75488A3F;
	fma.rn.f64 	%fd24, %fd23, %fd21, 0d3F1745CDE4FAECD5;
	fma.rn.f64 	%fd25, %fd24, %fd21, 0d3F3C71C7258A578B;
	fma.rn.f64 	%fd26, %fd25, %fd21, 0d3F6249249242B910;
	fma.rn.f64 	%fd27, %fd26, %fd21, 0d3F89999999999DFB;
	sub.f64 	%fd28, %fd12, %fd20;
	add.f64 	%fd29, %fd28, %fd28;
	neg.f64 	%fd30, %fd20;
	fma.rn.f64 	%fd31, %fd30, %fd12, %fd29;
	mul.f64 	%fd32, %fd18, %fd31;
	fma.rn.f64 	%fd33, %fd21, %fd27, 0d3FB5555555555555;
	mov.f64 	%fd34, 0d3FB5555555555555;
	sub.f64 	%fd35, %fd34, %fd33;
	fma.rn.f64 	%fd36, %fd21, %fd27, %fd35;
	add.f64 	%fd37, %fd36, 0dBC46A4CB00B9E7B0;
	add.f64 	%fd38, %fd33, %fd37;
	sub.f64 	%fd39, %fd33, %fd38;
	add.f64 	%fd40, %fd37, %fd39;
	mul.rn.f64 	%fd41, %fd20, %fd20;
	neg.f64 	%fd42, %fd41;
	fma.rn.f64 	%fd43, %fd20, %fd20, %fd42;
	{
	.reg .b32 %temp; 
	mov.b64 	{%r22, %temp}, %fd32;
	}
	{
	.reg .b32 %temp; 
	mov.b64 	{%temp, %r23}, %fd32;
	}
	add.s32 	%r24, %r23, 1048576;
	mov.b64 	%fd44, {%r22, %r24};
	fma.rn.f64 	%fd45, %fd20, %fd44, %fd43;
	mul.rn.f64 	%fd46, %fd41, %fd20;
	neg.f64 	%fd47, %fd46;
	fma.rn.f64 	%fd48, %fd41, %fd20, %fd47;
	fma.rn.f64 	%fd49, %fd41, %fd32, %fd48;
	fma.rn.f64 	%fd50, %fd45, %fd20, %fd49;
	mul.rn.f64 	%fd51, %fd38, %fd46;
	neg.f64 	%fd52, %fd51;
	fma.rn.f64 	%fd53, %fd38, %fd46, %fd52;
	fma.rn.f64 	%fd54, %fd38, %fd50, %fd53;
	fma.rn.f64 	%fd55, %fd40, %fd46, %fd54;
	add.f64 	%fd56, %fd51, %fd55;
	sub.f64 	%fd57, %fd51, %fd56;
	add.f64 	%fd58, %fd55, %fd57;
	add.f64 	%fd59, %fd20, %fd56;
	sub.f64 	%fd60, %fd20, %fd59;
	add.f64 	%fd61, %fd56, %fd60;
	add.f64 	%fd62, %fd58, %fd61;
	add.f64 	%fd63, %fd32, %fd62;
	add.f64 	%fd64, %fd59, %fd63;
	sub.f64 	%fd65, %fd59, %fd64;
	add.f64 	%fd66, %fd63, %fd65;
	xor.b32  	%r25, %r48, -2147483648;
	mov.b32 	%r26, 1127219200;
	mov.b64 	%fd67, {%r25, %r26};
	mov.b32 	%r27, -2147483648;
	mov.b64 	%fd68, {%r27, %r26};
	sub.f64 	%fd69, %fd67, %fd68;
	fma.rn.f64 	%fd70, %fd69, 0d3FE62E42FEFA39EF, %fd64;
	fma.rn.f64 	%fd71, %fd69, 0dBFE62E42FEFA39EF, %fd70;
	sub.f64 	%fd72, %fd71, %fd64;
	sub.f64 	%fd73, %fd66, %fd72;
	fma.rn.f64 	%fd74, %fd69, 0d3C7ABC9E3B39803F, %fd73;
	add.f64 	%fd75, %fd70, %fd74;
	sub.f64 	%fd76, %fd70, %fd75;
	add.f64 	%fd77, %fd74, %fd76;
	mov.f64 	%fd78, 0d4000000000000000;
	{
	.reg .b32 %temp; 
	mov.b64 	{%temp, %r28}, %fd78;
	}
	{
	.reg .b32 %temp; 
	mov.b64 	{%r29, %temp}, %fd78;
	}
	shl.b32 	%r30, %r28, 1;
	setp.gt.u32 	%p3, %r30, -33554433;
	and.b32  	%r31, %r28, -15728641;
	selp.b32 	%r32, %r31, %r28, %p3;
	mov.b64 	%fd79, {%r29, %r32};
	mul.rn.f64 	%fd80, %fd75, %fd79;
	neg.f64 	%fd81, %fd80;
	fma.rn.f64 	%fd82, %fd75, %fd79, %fd81;
	fma.rn.f64 	%fd83, %fd77, %fd79, %fd82;
	add.f64 	%fd4, %fd80, %fd83;
	sub.f64 	%fd84, %fd80, %fd4;
	add.f64 	%fd5, %fd83, %fd84;
	fma.rn.f64 	%fd85, %fd4, 0d3FF71547652B82FE, 0d4338000000000000;
	{
	.reg .b32 %temp; 
	mov.b64 	{%r13, %temp}, %fd85;
	}
	mov.f64 	%fd86, 0dC338000000000000;
	add.rn.f64 	%fd87, %fd85, %fd86;
	fma.rn.f64 	%fd88, %fd87, 0dBFE62E42FEFA39EF, %fd4;
	fma.rn.f64 	%fd89, %fd87, 0dBC7ABC9E3B39803F, %fd88;
	fma.rn.f64 	%fd90, %fd89, 0d3E5ADE1569CE2BDF, 0d3E928AF3FCA213EA;
	fma.rn.f64 	%fd91, %fd90, %fd89, 0d3EC71DEE62401315;
	fma.rn.f64 	%fd92, %fd91, %fd89, 0d3EFA01997C89EB71;
	fma.rn.f64 	%fd93, %fd92, %fd89, 0d3F2A01A014761F65;
	fma.rn.f64 	%fd94, %fd93, %fd89, 0d3F56C16C1852B7AF;
	fma.rn.f64 	%fd95, %fd94, %fd89, 0d3F81111111122322;
	fma.rn.f64 	%fd96, %fd95, %fd89, 0d3FA55555555502A1;
	fma.rn.f64 	%fd97, %fd96, %fd89, 0d3FC5555555555511;
	fma.rn.f64 	%fd98, %fd97, %fd89, 0d3FE000000000000B;
	fma.rn.f64 	%fd99, %fd98, %fd89, 0d3FF0000000000000;
	fma.rn.f64 	%fd100, %fd99, %fd89, 0d3FF0000000000000;
	{
	.reg .b32 %temp; 
	mov.b64 	{%r14, %temp}, %fd100;
	}
	{
	.reg .b32 %temp; 
	mov.b64 	{%temp, %r15}, %fd100;
	}
	shl.b32 	%r33, %r13, 20;
	add.s32 	%r34, %r33, %r15;
	mov.b64 	%fd108, {%r14, %r34};
	{
	.reg .b32 %temp; 
	mov.b64 	{%temp, %r35}, %fd4;
	}
	mov.b32 	%f2, %r35;
	abs.f32 	%f1, %f2;
	setp.lt.f32 	%p4, %f1, 0f4086232B;
	@%p4 bra 	$L__BB2_7;
	setp.lt.f64 	%p5, %fd4, 0d0000000000000000;
	add.f64 	%fd101, %fd4, 0d7FF0000000000000;
	selp.f64 	%fd108, 0d0000000000000000, %fd101, %p5;
	setp.geu.f32 	%p6, %f1, 0f40874800;
	@%p6 bra 	$L__BB2_7;
	shr.u32 	%r36, %r13, 31;
	add.s32 	%r37, %r13, %r36;
	shr.s32 	%r38, %r37, 1;
	shl.b32 	%r39, %r38, 20;
	add.s32 	%r40, %r15, %r39;
	mov.b64 	%fd102, {%r14, %r40};
	sub.s32 	%r41, %r13, %r38;
	shl.b32 	%r42, %r41, 20;
	add.s32 	%r43, %r42, 1072693248;
	mov.b32 	%r44, 0;
	mov.b64 	%fd103, {%r44, %r43};
	mul.f64 	%fd108, %fd103, %fd102;
$L__BB2_7:
	abs.f64 	%fd104, %fd108;
	setp.eq.f64 	%p7, %fd104, 0d7FF0000000000000;
	fma.rn.f64 	%fd105, %fd108, %fd5, %fd108;
	selp.f64 	%fd106, %fd108, %fd105, %p7;
	st.param.f64 	[func_retval0], %fd106;
	ret;

}


// ===== COMPILED SASS (sm_100) =====

	.target	sm_100

	.elftype	@"ET_EXEC"


//--------------------- .note.nv.tkinfo           --------------------------
	.section	.note.nv.tkinfo,"",@"SHT_NOTE"
	.sectionflags	@"SHF_NOTE_NV_TKINFO"
	.tkinfo
        /*0018*/ 	.word	0x00000002
        /*0030*/ 	.string	""
        /*0030*/ 	.string	"ptxas"
        /*0030*/ 	.string	"Cuda compilation tools, release 13.0, V13.0.88"
        /*0030*/ 	.string	"Build cuda_13.0.r13.0/compiler.36424714_0"
        /*0030*/ 	.string	"-arch sm_100 -m 64 "



//--------------------- .note.nv.cuinfo           --------------------------
	.section	.note.nv.cuinfo,"",@"SHT_NOTE"
	.sectionflags	@"SHF_NOTE_NV_CUINFO"
        /*0018*/ 	.short	0x0002
        /*001a*/ 	.short	0x0064
        /*001c*/ 	.short	0x0082
	.zero		2


//--------------------- .nv.info                  --------------------------
	.section	.nv.info,"",@"SHT_CUDA_INFO"
	.align	4


	//----- nvinfo : EIATTR_REGCOUNT
	.align		4
        /*0000*/ 	.byte	0x04, 0x2f
        /*0002*/ 	.short	(.L_15 - .L_14)
	.align		4
.L_14:
        /*0004*/ 	.word	index@(_Z12DoWorkKernelP16cudaRandomWalkerPlS1_S1_S1_PdS2_S2_)
        /*0008*/ 	.word	0x00000041


	//----- nvinfo : EIATTR_FRAME_SIZE
	.align		4
.L_15:
        /*000c*/ 	.byte	0x04, 0x11
        /*000e*/ 	.short	(.L_17 - .L_16)
	.align		4
.L_16:
        /*0010*/ 	.word	index@($_Z12DoWorkKernelP16cudaRandomWalkerPlS1_S1_S1_PdS2_S2_$__internal_trig_reduction_slowpathd)
        /*0014*/ 	.word	0x00000028


	//----- nvinfo : EIATTR_FRAME_SIZE
	.align		4
.L_17:
        /*0018*/ 	.byte	0x04, 0x11
        /*001a*/ 	.short	(.L_19 - .L_18)
	.align		4
.L_18:
        /*001c*/ 	.word	index@($_Z12DoWorkKernelP16cudaRandomWalkerPlS1_S1_S1_PdS2_S2_$__internal_accurate_pow)
        /*0020*/ 	.word	0x00000028


	//----- nvinfo : EIATTR_FRAME_SIZE
	.align		4
.L_19:
        /*0024*/ 	.byte	0x04, 0x11
        /*0026*/ 	.short	(.L_21 - .L_20)
	.align		4
.L_20:
        /*0028*/ 	.word	index@($__internal_1_$__cuda_sm20_dsqrt_rn_f64_mediumpath_v1)
        /*002c*/ 	.word	0x00000028


	//----- nvinfo : EIATTR_FRAME_SIZE
	.align		4
.L_21:
        /*0030*/ 	.byte	0x04, 0x11
        /*0032*/ 	.short	(.L_23 - .L_22)
	.align		4
.L_22:
        /*0034*/ 	.word	index@($__internal_0_$__cuda_sm20_div_rn_f64_full)
        /*0038*/ 	.word	0x00000028


	//----- nvinfo : EIATTR_FRAME_SIZE
	.align		4
.L_23:
        /*003c*/ 	.byte	0x04, 0x11
        /*003e*/ 	.short	(.L_25 - .L_24)
	.align		4
.L_24:
        /*0040*/ 	.word	index@(_Z12DoWorkKernelP16cudaRandomWalkerPlS1_S1_S1_PdS2_S2_)
        /*0044*/ 	.word	0x00000028


	//----- nvinfo : EIATTR_MIN_STACK_SIZE
	.align		4
.L_25:
        /*0048*/ 	.byte	0x04, 0x12
        /*004a*/ 	.short	(.L_27 - .L_26)
	.align		4
.L_26:
        /*004c*/ 	.word	index@(_Z12DoWorkKernelP16cudaRandomWalkerPlS1_S1_S1_PdS2_S2_)
        /*0050*/ 	.word	0x00000028
.L_27:


//--------------------- .nv.compat                --------------------------
	.section	.nv.compat,"",@"SHT_CUDA_COMPAT_INFO"
	.align	4
        /*0000*/ 	.byte	0x02, 0x09, 0x00, 0x00, 0x02, 0x02, 0x01, 0x00, 0x02, 0x05, 0x05, 0x00, 0x03, 0x07, 0x01, 0x01
        /*0010*/ 	.byte	0x02, 0x03, 0x00, 0x00, 0x02, 0x06, 0x01, 0x00, 0x04, 0x0b, 0x08, 0x00, 0x01, 0x00, 0x00, 0x00
        /*0020*/ 	.byte	0x00, 0x00, 0x00, 0x00


//--------------------- .nv.info._Z12DoWorkKernelP16cudaRandomWalkerPlS1_S1_S1_PdS2_S2_ --------------------------
	.section	.nv.info._Z12DoWorkKernelP16cudaRandomWalkerPlS1_S1_S1_PdS2_S2_,"",@"SHT_CUDA_INFO"
	.sectionflags	@""
	.align	4


	//----- nvinfo : EIATTR_CUDA_API_VERSION
	.align		4
        /*0000*/ 	.byte	0x04, 0x37
        /*0002*/ 	.short	(.L_29 - .L_28)
.L_28:
        /*0004*/ 	.word	0x00000082


	//----- nvinfo : EIATTR_KPARAM_INFO
	.align		4
.L_29:
        /*0008*/ 	.byte	0x04, 0x17
        /*000a*/ 	.short	(.L_31 - .L_30)
.L_30:
        /*000c*/ 	.word	0x00000000
        /*0010*/ 	.short	0x0007
        /*0012*/ 	.short	0x0038
        /*0014*/ 	.byte	0x00, 0xf5, 0x21, 0x00


	//----- nvinfo : EIATTR_KPARAM_INFO
	.align		4
.L_31:
        /*0018*/ 	.byte	0x04, 0x17
        /*001a*/ 	.short	(.L_33 - .L_32)
.L_32:
        /*001c*/ 	.word	0x00000000
        /*0020*/ 	.short	0x0006
        /*0022*/ 	.short	0x0030
        /*0024*/ 	.byte	0x00, 0xf5, 0x21, 0x00


	//----- nvinfo : EIATTR_KPARAM_INFO
	.align		4
.L_33:
        /*0028*/ 	.byte	0x04, 0x17
        /*002a*/ 	.short	(.L_35 - .L_34)
.L_34:
        /*002c*/ 	.word	0x00000000
        /*0030*/ 	.short	0x0005
        /*0032*/ 	.short	0x0028
        /*0034*/ 	.byte	0x00, 0xf5, 0x21, 0x00


	//----- nvinfo : EIATTR_KPARAM_INFO
	.align		4
.L_35:
        /*0038*/ 	.byte	0x04, 0x17
        /*003a*/ 	.short	(.L_37 - .L_36)
.L_36:
        /*003c*/ 	.word	0x00000000
        /*0040*/ 	.short	0x0004
        /*0042*/ 	.short	0x0020
        /*0044*/ 	.byte	0x00, 0xf5, 0x21, 0x00


	//----- nvinfo : EIATTR_KPARAM_INFO
	.align		4
.L_37:
        /*0048*/ 	.byte	0x04, 0x17
        /*004a*/ 	.short	(.L_39 - .L_38)
.L_38:
        /*004c*/ 	.word	0x00000000
        /*0050*/ 	.short	0x0003
        /*0052*/ 	.short	0x0018
        /*0054*/ 	.byte	0x00, 0xf5, 0x21, 0x00


	//----- nvinfo : EIATTR_KPARAM_INFO
	.align		4
.L_39:
        /*0058*/ 	.byte	0x04, 0x17
        /*005a*/ 	.short	(.L_41 - .L_40)
.L_40:
        /*005c*/ 	.word	0x00000000
        /*0060*/ 	.short	0x0002
        /*0062*/ 	.short	0x0010
        /*0064*/ 	.byte	0x00, 0xf5, 0x21, 0x00


	//----- nvinfo : EIATTR_KPARAM_INFO
	.align		4
.L_41:
        /*0068*/ 	.byte	0x04, 0x17
        /*006a*/ 	.short	(.L_43 - .L_42)
.L_42:
        /*006c*/ 	.word	0x00000000
        /*0070*/ 	.short	0x0001
        /*0072*/ 	.short	0x0008
        /*0074*/ 	.byte	0x00, 0xf5, 0x21, 0x00


	//----- nvinfo : EIATTR_KPARAM_INFO
	.align		4
.L_43:
        /*0078*/ 	.byte	0x04, 0x17
        /*007a*/ 	.short	(.L_45 - .L_44)
.L_44:
        /*007c*/ 	.word	0x00000000
        /*0080*/ 	.short	0x0000
        /*0082*/ 	.short	0x0000
        /*0084*/ 	.byte	0x00, 0xf5, 0x21, 0x00


	//----- nvinfo : EIATTR_SPARSE_MMA_MASK
	.align		4
.L_45:
        /*0088*/ 	.byte	0x03, 0x50
        /*008a*/ 	.short	0x0000


	//----- nvinfo : EIATTR_MAXREG_COUNT
	.align		4
        /*008c*/ 	.byte	0x03, 0x1b
        /*008e*/ 	.short	0x00ff


	//----- nvinfo : EIATTR_EXTERNS
	.align		4
        /*0090*/ 	.byte	0x04, 0x0f
        /*0092*/ 	.short	(.L_47 - .L_46)


	//   ....[0]....
	.align		4
.L_46:
        /*0094*/ 	.word	index@(__assertfail)


	//----- nvinfo : EIATTR_MERCURY_ISA_VERSION
	.align		4
.L_47:
        /*0098*/ 	.byte	0x03, 0x5f
        /*009a*/ 	.short	0x0101


	//----- nvinfo : EIATTR_VRC_CTA_INIT_COUNT
	.align		4
        /*009c*/ 	.byte	0x02, 0x4a
	.zero		1
	.zero		1


	//----- nvinfo : EIATTR_SYSCALL_OFFSETS
	.align		4
        /*00a0*/ 	.byte	0x04, 0x46
        /*00a2*/ 	.short	(.L_49 - .L_48)


	//   ....[0]....
.L_48:
        /*00a4*/ 	.word	0x000002b0


	//----- nvinfo : EIATTR_EXIT_INSTR_OFFSETS
	.align		4
.L_49:
        /*00a8*/ 	.byte	0x04, 0x1c
        /*00aa*/ 	.short	(.L_51 - .L_50)


	//   ....[0]....
.L_50:
        /*00ac*/ 	.word	0x00006150


	//----- nvinfo : EIATTR_CRS_STACK_SIZE
	.align		4
.L_51:
        /*00b0*/ 	.byte	0x04, 0x1e
        /*00b2*/ 	.short	(.L_53 - .L_52)
.L_52:
        /*00b4*/ 	.word	0x00000000


	//----- nvinfo : EIATTR_CBANK_PARAM_SIZE
	.align		4
.L_53:
        /*00b8*/ 	.byte	0x03, 0x19
        /*00ba*/ 	.short	0x0040


	//----- nvinfo : EIATTR_PARAM_CBANK
	.align		4
        /*00bc*/ 	.byte	0x04, 0x0a
        /*00be*/ 	.short	(.L_55 - .L_54)
	.align		4
.L_54:
        /*00c0*/ 	.word	index@(.nv.constant0._Z12DoWorkKernelP16cudaRandomWalkerPlS1_S1_S1_PdS2_S2_)
        /*00c4*/ 	.short	0x0380
        /*00c6*/ 	.short	0x0040


	//----- nvinfo : EIATTR_SW_WAR
	.align		4
.L_55:
        /*00c8*/ 	.byte	0x04, 0x36
        /*00ca*/ 	.short	(.L_57 - .L_56)
.L_56:
        /*00cc*/ 	.word	0x00000008
.L_57:


//--------------------- .nv.callgraph             --------------------------
	.section	.nv.callgraph,"",@"SHT_CUDA_CALLGRAPH"
	.align	4
	.sectionentsize	8
	.align		4
        /*0000*/ 	.word	0x00000000
	.align		4
        /*0004*/ 	.word	0xffffffff
	.align		4
        /*0008*/ 	.word	index@(_Z12DoWorkKernelP16cudaRandomWalkerPlS1_S1_S1_PdS2_S2_)
	.align		4
        /*000c*/ 	.word	index@(__assertfail)
	.align		4
        /*0010*/ 	.word	0x00000000
	.align		4
        /*0014*/ 	.word	0xfffffffe
	.align		4
        /*0018*/ 	.word	0x00000000
	.align		4
        /*001c*/ 	.word	0xfffffffd
	.align		4
        /*0020*/ 	.word	0x00000000
	.align		4
        /*0024*/ 	.word	0xfffffffc


//--------------------- .nv.constant4             --------------------------
	.section	.nv.constant4,"a",@progbits
	.align	8
	.align		8
.nv.constant4:
        /*0000*/ 	.dword	__assertfail
	.align		8
        /*0008*/ 	.dword	precalc_xorwow_matrix
	.align		8
        /*0010*/ 	.dword	precalc_xorwow_offset_matrix
	.align		8
        /*0018*/ 	.dword	mrg32k3aM1
	.align		8
        /*0020*/ 	.dword	mrg32k3aM2
	.align		8
        /*0028*/ 	.dword	mrg32k3aM1SubSeq
	.align		8
        /*0030*/ 	.dword	mrg32k3aM2SubSeq
	.align		8
        /*0038*/ 	.dword	mrg32k3aM1Seq
	.align		8
        /*0040*/ 	.dword	mrg32k3aM2Seq
	.align		8
        /*0048*/ 	.dword	__unnamed_1
	.align		8
        /*0050*/ 	.dword	$str
	.align		8
        /*0058*/ 	.dword	$str$1
	.align		8
        /*0060*/ 	.dword	__cudart_i2opi_d
	.align		8
        /*0068*/ 	.dword	__cudart_sin_cos_coeffs


//--------------------- .nv.constant3             --------------------------
	.section	.nv.constant3,"a",@progbits
	.align	8
.nv.constant3:
	.type		__cr_lgamma_table,@object
	.size		__cr_lgamma_table,(.L_8 - __cr_lgamma_table)
__cr_lgamma_table:
        /*0000*/ 	.byte	0x00, 0x00, 0x00, 0x00, 0x00, 0x00, 0x00, 0x00, 0x00, 0x00, 0x00, 0x00, 0x00, 0x00, 0x00, 0x00
        /*0010*/ 	.byte	0xef, 0x39, 0xfa, 0xfe, 0x42, 0x2e, 0xe6, 0x3f, 0x02, 0x20, 0x2a, 0xfa, 0x0b, 0xab, 0xfc, 0x3f
        /*0020*/ 	.byte	0xf9, 0x2c, 0x92, 0x7c, 0xa7, 0x6c, 0x09, 0x40, 0xc9, 0x79, 0x44, 0x3c, 0x64, 0x26, 0x13, 0x40
        /*0030*/ 	.byte	0xca, 0x01, 0xcf, 0x3a, 0x27, 0x51, 0x1a, 0x40, 0x30, 0xcc, 0x2d, 0xf3, 0xe1, 0x0c, 0x21, 0x40
        /*0040*/ 	.byte	0x0d, 0xb7, 0xfc, 0x82, 0x8e, 0x35, 0x25, 0x40
.L_8:


//--------------------- .text._Z12DoWorkKernelP16cudaRandomWalkerPlS1_S1_S1_PdS2_S2_ --------------------------
	.section	.text._Z12DoWorkKernelP16cudaRandomWalkerPlS1_S1_S1_PdS2_S2_,"ax",@progbits
	.align	128
.text._Z12DoWorkKernelP16cudaRandomWalkerPlS1_S1_S1_PdS2_S2_:
        .type           _Z12DoWorkKernelP16cudaRandomWalkerPlS1_S1_S1_PdS2_S2_,@function
        .size           _Z12DoWorkKernelP16cudaRandomWalkerPlS1_S1_S1_PdS2_S2_,(.L_x_85 - _Z12DoWorkKernelP16cudaRandomWalkerPlS1_S1_S1_PdS2_S2_)
        .other          _Z12DoWorkKernelP16cudaRandomWalkerPlS1_S1_S1_PdS2_S2_,@"STO_CUDA_ENTRY STV_DEFAULT"
_Z12DoWorkKernelP16cudaRandomWalkerPlS1_S1_S1_PdS2_S2_:
[----:B------:R-:W0:Y:S01]  /*0000*/  LDC R1, c[0x0][0x37c] ;  /* 0x0000df00ff017b82 */ /* 0x000e220000000800 */
[----:B------:R-:W1:Y:S07]  /*0010*/  S2R R30, SR_TID.X ;  /* 0x00000000001e7919 */ /* 0x000e6e0000002100 */
[----:B------:R-:W1:Y:S01]  /*0020*/  S2UR UR4, SR_CTAID.X ;  /* 0x00000000000479c3 */ /* 0x000e620000002500 */
[----:B------:R-:W2:Y:S01]  /*0030*/  LDCU.64 UR36, c[0x0][0x358] ;  /* 0x00006b00ff2477ac */ /* 0x000ea20008000a00 */
[----:B0-----:R-:W-:-:S06]  /*0040*/  VIADD R1, R1, 0xffffffd8 ;  /* 0xffffffd801017836 */ /* 0x001fcc0000000000 */
[----:B------:R-:W1:Y:S08]  /*0050*/  LDC R31, c[0x0][0x360] ;  /* 0x0000d800ff1f7b82 */ /* 0x000e700000000800 */
[----:B------:R-:W0:Y:S08]  /*0060*/  LDC.64 R16, c[0x0][0x390] ;  /* 0x0000e400ff107b82 */ /* 0x000e300000000a00 */
[----:B------:R-:W3:Y:S01]  /*0070*/  LDC.64 R24, c[0x0][0x388] ;  /* 0x0000e200ff187b82 */ /* 0x000ee20000000a00 */
[----:B-1----:R-:W-:-:S07]  /*0080*/  IMAD R31, R31, UR4, R30 ;  /* 0x000000041f1f7c24 */ /* 0x002fce000f8e021e */
[----:B------:R-:W1:Y:S01]  /*0090*/  LDC.64 R18, c[0x0][0x3a8] ;  /* 0x0000ea00ff127b82 */ /* 0x000e620000000a00 */
[----:B0-----:R-:W-:-:S07]  /*00a0*/  IMAD.WIDE R16, R31, 0x8, R16 ;  /* 0x000000081f107825 */ /* 0x001fce00078e0210 */
[----:B------:R-:W0:Y:S01]  /*00b0*/  LDC.64 R28, c[0x0][0x398] ;  /* 0x0000e600ff1c7b82 */ /* 0x000e220000000a00 */
[----:B--2---:R-:W2:Y:S01]  /*00c0*/  LDG.E.64 R16, desc[UR36][R16.64] ;  /* 0x0000002410107981 */ /* 0x004ea2000c1e1b00 */
[----:B---3--:R-:W-:-:S06]  /*00d0*/  IMAD.WIDE R24, R31, 0x8, R24 ;  /* 0x000000081f187825 */ /* 0x008fcc00078e0218 */
[----:B------:R-:W3:Y:S01]  /*00e0*/  LDC.64 R26, c[0x0][0x3a0] ;  /* 0x0000e800ff1a7b82 */ /* 0x000ee20000000a00 */
[----:B------:R-:W2:Y:S01]  /*00f0*/  LDG.E.64 R24, desc[UR36][R24.64] ;  /* 0x0000002418187981 */ /* 0x000ea2000c1e1b00 */
[----:B-1----:R-:W-:-:S06]  /*0100*/  IMAD.WIDE R18, R31, 0x8, R18 ;  /* 0x000000081f127825 */ /* 0x002fcc00078e0212 */
[----:B------:R-:W1:Y:S01]  /*0110*/  LDC.64 R22, c[0x0][0x380] ;  /* 0x0000e000ff167b82 */ /* 0x000e620000000a00 */
[----:B------:R-:W5:Y:S01]  /*0120*/  LDG.E.64 R18, desc[UR36][R18.64] ;  /* 0x0000002412127981 */ /* 0x000f62000c1e1b00 */
[----:B0-----:R-:W-:-:S06]  /*0130*/  IMAD.WIDE R28, R31, 0x8, R28 ;  /* 0x000000081f1c7825 */ /* 0x001fcc00078e021c */
[----:B------:R-:W5:Y:S01]  /*0140*/  LDG.E.64 R28, desc[UR36][R28.64] ;  /* 0x000000241c1c7981 */ /* 0x000f62000c1e1b00 */
[----:B---3--:R-:W-:-:S06]  /*0150*/  IMAD.WIDE R26, R31, 0x8, R26 ;  /* 0x000000081f1a7825 */ /* 0x008fcc00078e021a */
[----:B------:R-:W5:Y:S01]  /*0160*/  LDG.E.64 R26, desc[UR36][R26.64] ;  /* 0x000000241a1a7981 */ /* 0x000f62000c1e1b00 */
[----:B------:R-:W-:Y:S01]  /*0170*/  BSSY.RECONVERGENT B6, `(.L_x_0) ;  /* 0x0000015000067945 */ /* 0x000fe20003800200 */
[----:B-1----:R-:W-:Y:S01]  /*0180*/  IMAD.WIDE R22, R31, 0x48, R22 ;  /* 0x000000481f167825 */ /* 0x002fe200078e0216 */
[----:B--2---:R-:W-:-:S04]  /*0190*/  ISETP.GE.U32.AND P0, PT, R24, R16, PT ;  /* 0x000000101800720c */ /* 0x004fc80003f06070 */
[----:B------:R-:W-:-:S13]  /*01a0*/  ISETP.GE.AND.EX P0, PT, R25, R17, PT, P0 ;  /* 0x000000111900720c */ /* 0x000fda0003f06300 */
[----:B------:R-:W-:Y:S05]  /*01b0*/  @!P0 BRA `(.L_x_1) ;  /* 0x0000000000408947 */ /* 0x000fea0003800000 */
[----:B------:R-:W-:Y:S01]  /*01c0*/  MOV R0, 0x0 ;  /* 0x0000000000007802 */ /* 0x000fe20000000f00 */
[----:B------:R-:W0:Y:S01]  /*01d0*/  LDCU.64 UR4, c[0x4][0x50] ;  /* 0x01000a00ff0477ac */ /* 0x000e220008000a00 */
[----:B------:R-:W-:Y:S02]  /*01e0*/  IMAD.MOV.U32 R8, RZ, RZ, 0x70 ;  /* 0x00000070ff087424 */ /* 0x000fe400078e00ff */
[----:B------:R1:W2:Y:S01]  /*01f0*/  LDC.64 R2, c[0x4][R0] ;  /* 0x0100000000027b82 */ /* 0x0002a20000000a00 */
[----:B------:R-:W3:Y:S01]  /*0200*/  LDCU.64 UR6, c[0x4][0x58] ;  /* 0x01000b00ff0677ac */ /* 0x000ee20008000a00 */
[----:B------:R-:W-:Y:S02]  /*0210*/  IMAD.MOV.U32 R12, RZ, RZ, 0x1 ;  /* 0x00000001ff0c7424 */ /* 0x000fe400078e00ff */
[----:B------:R-:W-:Y:S01]  /*0220*/  IMAD.MOV.U32 R13, RZ, RZ, RZ ;  /* 0x000000ffff0d7224 */ /* 0x000fe200078e00ff */
[----:B------:R-:W4:Y:S01]  /*0230*/  LDCU.64 UR8, c[0x4][0x48] ;  /* 0x01000900ff0877ac */ /* 0x000f220008000a00 */
[----:B0-----:R-:W-:-:S02]  /*0240*/  IMAD.U32 R4, RZ, RZ, UR4 ;  /* 0x00000004ff047e24 */ /* 0x001fc4000f8e00ff */
[----:B------:R-:W-:Y:S02]  /*0250*/  IMAD.U32 R5, RZ, RZ, UR5 ;  /* 0x00000005ff057e24 */ /* 0x000fe4000f8e00ff */
[----:B---3--:R-:W-:Y:S02]  /*0260*/  IMAD.U32 R6, RZ, RZ, UR6 ;  /* 0x00000006ff067e24 */ /* 0x008fe4000f8e00ff */
[----:B------:R-:W-:Y:S02]  /*0270*/  IMAD.U32 R7, RZ, RZ, UR7 ;  /* 0x00000007ff077e24 */ /* 0x000fe4000f8e00ff */
[----:B----4-:R-:W-:Y:S02]  /*0280*/  IMAD.U32 R10, RZ, RZ, UR8 ;  /* 0x00000008ff0a7e24 */ /* 0x010fe4000f8e00ff */
[----:B-1----:R-:W-:-:S07]  /*0290*/  IMAD.U32 R11, RZ, RZ, UR9 ;  /* 0x00000009ff0b7e24 */ /* 0x002fce000f8e00ff */
[----:B------:R-:W-:-:S07]  /*02a0*/  LEPC R20, `(.L_x_1) ;  /* 0x000000001014794e */ /* 0x000fce0000000000 */
[----:B--2--5:R-:W-:Y:S05]  /*02b0*/  CALL.ABS.NOINC R2 ;  /* 0x0000000002007343 */ /* 0x024fea0003c00000 */
.L_x_1:
[----:B------:R-:W-:Y:S05]  /*02c0*/  BSYNC.RECONVERGENT B6 ;  /* 0x0000000000067941 */ /* 0x000fea0003800200 */
.L_x_0:
[----:B------:R-:W-:Y:S01]  /*02d0*/  LOP3.LUT R15, R31, 0xaad26b49, RZ, 0x3c, !PT ;  /* 0xaad26b491f0f7812 */ /* 0x000fe200078e3cff */
[----:B------:R-:W-:Y:S01]  /*02e0*/  IMAD.MOV.U32 R32, RZ, RZ, -0x23270784 ;  /* 0xdcd8f87cff207424 */ /* 0x000fe200078e00ff */
[----:B-----5:R0:W-:Y:S01]  /*02f0*/  STG.E.64 desc[UR36][R22.64], R28 ;  /* 0x0000001c16007986 */ /* 0x0201e2000c101b24 */
[----:B------:R-:W-:Y:S01]  /*0300*/  IMAD.MOV.U32 R7, RZ, RZ, -0x75bd8fc ;  /* 0xf8a42704ff077424 */ /* 0x000fe200078e00ff */
[----:B------:R-:W-:Y:S01]  /*0310*/  ISETP.NE.AND P0, PT, R30, RZ, PT ;  /* 0x000000ff1e00720c */ /* 0x000fe20003f05270 */
[----:B------:R-:W-:Y:S01]  /*0320*/  IMAD R15, R15, 0x4182bed5, RZ ;  /* 0x4182bed50f0f7824 */ /* 0x000fe200078e02ff */
[----:B------:R0:W-:Y:S01]  /*0330*/  STG.E.64 desc[UR36][R22.64+0x8], R26 ;  /* 0x0000081a16007986 */ /* 0x0001e2000c101b24 */
[----:B------:R-:W-:Y:S01]  /*0340*/  IADD3 R35, P1, PT, R26, R28, RZ ;  /* 0x0000001c1a237210 */ /* 0x000fe20007f3e0ff */
[----:B------:R-:W-:Y:S01]  /*0350*/  BSSY.RECONVERGENT B0, `(.L_x_2) ;  /* 0x00000e6000007945 */ /* 0x000fe20003800200 */
[C---:B------:R-:W-:Y:S01]  /*0360*/  VIADD R33, R15.reuse, 0x583f19 ;  /* 0x00583f190f217836 */ /* 0x040fe20000000000 */
[C---:B------:R-:W-:Y:S01]  /*0370*/  LOP3.LUT R6, R15.reuse, 0x159a55e5, RZ, 0x3c, !PT ;  /* 0x159a55e50f067812 */ /* 0x040fe200078e3cff */
[C---:B------:R-:W-:Y:S01]  /*0380*/  VIADD R44, R15.reuse, 0xd9f6dc18 ;  /* 0xd9f6dc180f2c7836 */ /* 0x040fe20000000000 */
[----:B------:R0:W-:Y:S01]  /*0390*/  STG.E.64 desc[UR36][R22.64+0x10], RZ ;  /* 0x000010ff16007986 */ /* 0x0001e2000c101b24 */
[----:B------:R-:W-:-:S02]  /*03a0*/  VIADD R45, R15, 0x75bcd15 ;  /* 0x075bcd150f2d7836 */ /* 0x000fc40000000000 */
[----:B------:R-:W-:Y:S01]  /*03b0*/  IMAD.MOV.U32 R41, RZ, RZ, -0x75bd8fc ;  /* 0xf8a42704ff297424 */ /* 0x000fe200078e00ff */
[----:B------:R0:W-:Y:S01]  /*03c0*/  STG.E.64 desc[UR36][R22.64+0x20], R6 ;  /* 0x0000200616007986 */ /* 0x0001e2000c101b24 */
[----:B------:R-:W-:Y:S02]  /*03d0*/  IMAD.MOV.U32 R40, RZ, RZ, -0x23270784 ;  /* 0xdcd8f87cff287424 */ /* 0x000fe400078e00ff */
[----:B------:R-:W-:Y:S01]  /*03e0*/  IMAD.X R34, R27, 0x1, R29, P1 ;  /* 0x000000011b227824 */ /* 0x000fe200008e061d */
[----:B------:R0:W-:Y:S04]  /*03f0*/  STG.E.64 desc[UR36][R22.64+0x28], R32 ;  /* 0x0000282016007986 */ /* 0x0001e8000c101b24 */
[----:B------:R0:W-:Y:S01]  /*0400*/  STG.E.64 desc[UR36][R22.64+0x18], R44 ;  /* 0x0000182c16007986 */ /* 0x0001e2000c101b24 */
[----:B------:R-:W-:Y:S05]  /*0410*/  @!P0 BRA `(.L_x_3) ;  /* 0x0000000c00648947 */ /* 0x000fea0003800000 */
[----:B------:R-:W-:Y:S02]  /*0420*/  IMAD.MOV.U32 R0, RZ, RZ, R30 ;  /* 0x000000ffff007224 */ /* 0x000fe400078e001e */
[----:B0-----:R-:W-:Y:S02]  /*0430*/  IMAD.MOV.U32 R7, RZ, RZ, RZ ;  /* 0x000000ffff077224 */ /* 0x001fe400078e00ff */
[----:B------:R-:W-:Y:S02]  /*0440*/  IMAD.MOV.U32 R8, RZ, RZ, RZ ;  /* 0x000000ffff087224 */ /* 0x000fe400078e00ff */
[----:B------:R-:W-:Y:S02]  /*0450*/  IMAD.MOV.U32 R41, RZ, RZ, -0x75bd8fc ;  /* 0xf8a42704ff297424 */ /* 0x000fe400078e00ff */
[----:B------:R-:W-:-:S07]  /*0460*/  IMAD.MOV.U32 R40, RZ, RZ, -0x23270784 ;  /* 0xdcd8f87cff287424 */ /* 0x000fce00078e00ff */
.L_x_11:
[----:B------:R-:W-:Y:S01]  /*0470*/  LOP3.LUT R9, R0, 0x3, RZ, 0xc0, !PT ;  /* 0x0000000300097812 */ /* 0x000fe200078ec0ff */
[----:B------:R-:W-:Y:S03]  /*0480*/  BSSY.RECONVERGENT B1, `(.L_x_4) ;  /* 0x00000cc000017945 */ /* 0x000fe60003800200 */
[----:B------:R-:W-:-:S04]  /*0490*/  ISETP.NE.U32.AND P0, PT, R9, RZ, PT ;  /* 0x000000ff0900720c */ /* 0x000fc80003f05070 */
[----:B------:R-:W-:-:S13]  /*04a0*/  ISETP.NE.AND.EX P0, PT, RZ, RZ, PT, P0 ;  /* 0x000000ffff00720c */ /* 0x000fda0003f05300 */
[----:B0-----:R-:W-:Y:S05]  /*04b0*/  @!P0 BRA `(.L_x_5) ;  /* 0x0000000c00208947 */ /* 0x001fea0003800000 */
[----:B------:R-:W0:Y:S01]  /*04c0*/  LDC.64 R2, c[0x4][0x8] ;  /* 0x01000200ff027b82 */ /* 0x000e220000000a00 */
[----:B------:R-:W-:Y:S02]  /*04d0*/  IMAD.MOV.U32 R10, RZ, RZ, RZ ;  /* 0x000000ffff0a7224 */ /* 0x000fe400078e00ff */
[----:B0-----:R-:W-:-:S07]  /*04e0*/  IMAD.WIDE.U32 R2, R8, 0xc80, R2 ;  /* 0x00000c8008027825 */ /* 0x001fce00078e0002 */
.L_x_10:
[----:B------:R-:W-:Y:S01]  /*04f0*/  BSSY.RECONVERGENT B2, `(.L_x_6) ;  /* 0x00000bc000027945 */ /* 0x000fe20003800200 */
[----:B------:R-:W-:Y:S01]  /*0500*/  IMAD.MOV.U32 R11, RZ, RZ, RZ ;  /* 0x000000ffff0b7224 */ /* 0x000fe200078e00ff */
[----:B0-----:R-:W-:Y:S01]  /*0510*/  CS2R R40, SRZ ;  /* 0x0000000000287805 */ /* 0x001fe2000001ff00 */
[----:B------:R-:W-:Y:S02]  /*0520*/  IMAD.MOV.U32 R33, RZ, RZ, RZ ;  /* 0x000000ffff217224 */ /* 0x000fe400078e00ff */
[----:B------:R-:W-:Y:S02]  /*0530*/  IMAD.MOV.U32 R6, RZ, RZ, RZ ;  /* 0x000000ffff067224 */ /* 0x000fe400078e00ff */
[----:B------:R-:W-:-:S07]  /*0540*/  IMAD.MOV.U32 R45, RZ, RZ, RZ ;  /* 0x000000ffff2d7224 */ /* 0x000fce00078e00ff */
.L_x_9:
[----:B------:R-:W-:-:S05]  /*0550*/  IMAD.WIDE.U32 R4, R11, 0x4, R22 ;  /* 0x000000040b047825 */ /* 0x000fca00078e0016 */
[----:B------:R0:W5:Y:S01]  /*0560*/  LDG.E R12, desc[UR36][R4.64+0x1c] ;  /* 0x00001c24040c7981 */ /* 0x000162000c1e1900 */
[----:B------:R-:W-:Y:S01]  /*0570*/  BSSY.RECONVERGENT B3, `(.L_x_7) ;  /* 0x00000b0000037945 */ /* 0x000fe20003800200 */
[----:B------:R-:W-:Y:S02]  /*0580*/  IMAD.SHL.U32 R13, R11, 0x20, RZ ;  /* 0x000000200b0d7824 */ /* 0x000fe400078e00ff */
[----:B------:R-:W-:-:S07]  /*0590*/  IMAD.MOV.U32 R14, RZ, RZ, RZ ;  /* 0x000000ffff0e7224 */ /* 0x000fce00078e00ff */
.L_x_8:
[----:B-----5:R-:W-:Y:S01]  /*05a0*/  SHF.R.U32.HI R58, RZ, R14, R12 ;  /* 0x0000000eff3a7219 */ /* 0x020fe2000001160c */
[----:B0-----:R-:W-:-:S03]  /*05b0*/  IMAD.IADD R4, R13, 0x1, R14 ;  /* 0x000000010d047824 */ /* 0x001fc600078e020e */
[----:B------:R-:W-:-:S04]  /*05c0*/  LOP3.LUT R5, R58, 0x1, RZ, 0xc0, !PT ;  /* 0x000000013a057812 */ /* 0x000fc800078ec0ff */
[----:B------:R-:W-:Y:S01]  /*05d0*/  ISETP.NE.U32.AND P0, PT, R5, 0x1, PT ;  /* 0x000000010500780c */ /* 0x000fe20003f05070 */
[----:B------:R-:W-:-:S03]  /*05e0*/  IMAD R5, R4, 0x5, RZ ;  /* 0x0000000504057824 */ /* 0x000fc600078e02ff */
[----:B------:R-:W-:Y:S01]  /*05f0*/  R2P PR, R58, 0x7e ;  /* 0x0000007e3a007804 */ /* 0x000fe20000000000 */
[----:B------:R-:W-:-:S08]  /*0600*/  IMAD.WIDE.U32 R4, R5, 0x4, R2 ;  /* 0x0000000405047825 */ /* 0x000fd000078e0002 */
[----:B------:R-:W2:Y:S04]  /*0610*/  @!P0 LDG.E R32, desc[UR36][R4.64+0x10] ;  /* 0x0000102404208981 */ /* 0x000ea8000c1e1900 */
[----:B------:R-:W3:Y:S04]  /*0620*/  @P1 LDG.E R42, desc[UR36][R4.64+0x24] ;  /* 0x00002424042a1981 */ /* 0x000ee8000c1e1900 */
[----:B------:R-:W4:Y:S04]  /*0630*/  @!P0 LDG.E R20, desc[UR36][R4.64] ;  /* 0x0000002404148981 */ /* 0x000f28000c1e1900 */
[----:B------:R-:W4:Y:S04]  /*0640*/  @!P0 LDG.E R21, desc[UR36][R4.64+0x4] ;  /* 0x0000042404158981 */ /* 0x000f28000c1e1900 */
[----:B------:R-:W4:Y:S04]  /*0650*/  @P2 LDG.E R48, desc[UR36][R4.64+0x38] ;  /* 0x0000382404302981 */ /* 0x000f28000c1e1900 */
[----:B------:R-:W4:Y:S04]  /*0660*/  @!P0 LDG.E R30, desc[UR36][R4.64+0x8] ;  /* 0x00000824041e8981 */ /* 0x000f28000c1e1900 */
[----:B------:R-:W4:Y:S04]  /*0670*/  @!P0 LDG.E R31, desc[UR36][R4.64+0xc] ;  /* 0x00000c24041f8981 */ /* 0x000f28000c1e1900 */
[----:B------:R-:W4:Y:S04]  /*0680*/  @P1 LDG.E R37, desc[UR36][R4.64+0x18] ;  /* 0x0000182404251981 */ /* 0x000f28000c1e1900 */
        /* <DEDUP_REMOVED lines=12> */
[----:B------:R-:W4:Y:S01]  /*0750*/  @P6 LDG.E R53, desc[UR36][R4.64+0x84] ;  /* 0x0000842404356981 */ /* 0x000f22000c1e1900 */
[----:B--2---:R-:W-:-:S03]  /*0760*/  @!P0 LOP3.LUT R33, R33, R32, RZ, 0x3c, !PT ;  /* 0x0000002021218212 */ /* 0x004fc600078e3cff */
[----:B------:R-:W2:Y:S01]  /*0770*/  @P3 LDG.E R32, desc[UR36][R4.64+0x44] ;  /* 0x0000442404203981 */ /* 0x000ea2000c1e1900 */
[----:B---3--:R-:W-:-:S03]  /*0780*/  @P1 LOP3.LUT R33, R33, R42, RZ, 0x3c, !PT ;  /* 0x0000002a21211212 */ /* 0x008fc600078e3cff */
[----:B------:R-:W3:Y:S01]  /*0790*/  @P5 LDG.E R42, desc[UR36][R4.64+0x64] ;  /* 0x00006424042a5981 */ /* 0x000ee2000c1e1900 */
[----:B----4-:R-:W-:-:S03]  /*07a0*/  @!P0 LOP3.LUT R45, R45, R20, RZ, 0x3c, !PT ;  /* 0x000000142d2d8212 */ /* 0x010fc600078e3cff */
[----:B------:R-:W4:Y:S01]  /*07b0*/  @P2 LDG.E R20, desc[UR36][R4.64+0x30] ;  /* 0x0000302404142981 */ /* 0x000f22000c1e1900 */
[----:B------:R-:W-:-:S03]  /*07c0*/  @!P0 LOP3.LUT R6, R6, R21, RZ, 0x3c, !PT ;  /* 0x0000001506068212 */ /* 0x000fc600078e3cff */
[----:B------:R-:W2:Y:S01]  /*07d0*/  @P2 LDG.E R21, desc[UR36][R4.64+0x34] ;  /* 0x0000342404152981 */ /* 0x000ea2000c1e1900 */
[----:B------:R-:W-:-:S03]  /*07e0*/  @P2 LOP3.LUT R33, R33, R48, RZ, 0x3c, !PT ;  /* 0x0000003021212212 */ /* 0x000fc600078e3cff */
[----:B------:R-:W3:Y:S01]  /*07f0*/  @P6 LDG.E R48, desc[UR36][R4.64+0x78] ;  /* 0x0000782404306981 */ /* 0x000ee2000c1e1900 */
[----:B------:R-:W-:-:S03]  /*0800*/  @!P0 LOP3.LUT R41, R41, R30, RZ, 0x3c, !PT ;  /* 0x0000001e29298212 */ /* 0x000fc600078e3cff */
[----:B------:R-:W3:Y:S01]  /*0810*/  @P3 LDG.E R30, desc[UR36][R4.64+0x3c] ;  /* 0x00003c24041e3981 */ /* 0x000ee2000c1e1900 */
[----:B------:R-:W-:-:S03]  /*0820*/  @!P0 LOP3.LUT R40, R40, R31, RZ, 0x3c, !PT ;  /* 0x0000001f28288212 */ /* 0x000fc600078e3cff */
[----:B------:R-:W3:Y:S01]  /*0830*/  @P3 LDG.E R31, desc[UR36][R4.64+0x40] ;  /* 0x00004024041f3981 */ /* 0x000ee2000c1e1900 */
[----:B------:R-:W-:-:S03]  /*0840*/  @P1 LOP3.LUT R6, R6, R37, RZ, 0x3c, !PT ;  /* 0x0000002506061212 */ /* 0x000fc600078e3cff */
[----:B------:R-:W3:Y:S01]  /*0850*/  @P3 LDG.E R37, desc[UR36][R4.64+0x48] ;  /* 0x0000482404253981 */ /* 0x000ee2000c1e1900 */
[----:B------:R-:W-:Y:S02]  /*0860*/  LOP3.LUT P0, RZ, R58, 0x80, RZ, 0xc0, !PT ;  /* 0x000000803aff7812 */ /* 0x000fe4000780c0ff */
[----:B------:R-:W-:Y:S02]  /*0870*/  @P3 LOP3.LUT R33, R33, R50, RZ, 0x3c, !PT ;  /* 0x0000003221213212 */ /* 0x000fe400078e3cff */
[----:B------:R-:W3:Y:S01]  /*0880*/  @P6 LDG.E R50, desc[UR36][R4.64+0x80] ;  /* 0x0000802404326981 */ /* 0x000ee2000c1e1900 */
[----:B------:R-:W-:-:S03]  /*0890*/  @P1 LOP3.LUT R45, R45, R36, RZ, 0x3c, !PT ;  /* 0x000000242d2d1212 */ /* 0x000fc600078e3cff */
        /* <DEDUP_REMOVED lines=14> */
[----:B------:R-:W3:Y:S04]  /*0980*/  @P0 LDG.E R54, desc[UR36][R4.64+0x94] ;  /* 0x0000942404360981 */ /* 0x000ee8000c1e1900 */
[----:B------:R-:W3:Y:S04]  /*0990*/  @P0 LDG.E R57, desc[UR36][R4.64+0x98] ;  /* 0x0000982404390981 */ /* 0x000ee8000c1e1900 */
[----:B------:R-:W3:Y:S01]  /*09a0*/  @P0 LDG.E R56, desc[UR36][R4.64+0x9c] ;  /* 0x00009c2404380981 */ /* 0x000ee2000c1e1900 */
[----:B----4-:R-:W-:Y:S02]  /*09b0*/  @P2 LOP3.LUT R41, R41, R20, RZ, 0x3c, !PT ;  /* 0x0000001429292212 */ /* 0x010fe400078e3cff */
[----:B--2---:R-:W-:-:S02]  /*09c0*/  @P2 LOP3.LUT R40, R40, R21, RZ, 0x3c, !PT ;  /* 0x0000001528282212 */ /* 0x004fc400078e3cff */
[----:B------:R-:W-:Y:S02]  /*09d0*/  @P3 LOP3.LUT R41, R41, R32, RZ, 0x3c, !PT ;  /* 0x0000002029293212 */ /* 0x000fe400078e3cff */
[----:B---3--:R-:W-:Y:S02]  /*09e0*/  @P3 LOP3.LUT R45, R45, R30, RZ, 0x3c, !PT ;  /* 0x0000001e2d2d3212 */ /* 0x008fe400078e3cff */
[----:B------:R-:W-:Y:S02]  /*09f0*/  @P3 LOP3.LUT R6, R6, R31, RZ, 0x3c, !PT ;  /* 0x0000001f06063212 */ /* 0x000fe400078e3cff */
[----:B------:R-:W-:Y:S02]  /*0a00*/  @P3 LOP3.LUT R40, R40, R37, RZ, 0x3c, !PT ;  /* 0x0000002528283212 */ /* 0x000fe400078e3cff */
[----:B------:R-:W-:Y:S02]  /*0a10*/  @P4 LOP3.LUT R45, R45, R36, RZ, 0x3c, !PT ;  /* 0x000000242d2d4212 */ /* 0x000fe400078e3cff */
[----:B------:R-:W-:-:S02]  /*0a20*/  @P4 LOP3.LUT R41, R41, R38, RZ, 0x3c, !PT ;  /* 0x0000002629294212 */ /* 0x000fc400078e3cff */
[----:B------:R-:W-:Y:S02]  /*0a30*/  @P4 LOP3.LUT R6, R6, R39, RZ, 0x3c, !PT ;  /* 0x0000002706064212 */ /* 0x000fe400078e3cff */
[----:B------:R-:W-:Y:S02]  /*0a40*/  @P4 LOP3.LUT R40, R40, R43, RZ, 0x3c, !PT ;  /* 0x0000002b28284212 */ /* 0x000fe400078e3cff */
        /* <DEDUP_REMOVED lines=13> */
[----:B------:R-:W-:-:S13]  /*0b20*/  R2P PR, R58.B1, 0x7f ;  /* 0x0000007f3a007804 */ /* 0x000fda0000001000 */
[----:B------:R-:W2:Y:S04]  /*0b30*/  @P0 LDG.E R20, desc[UR36][R4.64+0xa0] ;  /* 0x0000a02404140981 */ /* 0x000ea8000c1e1900 */
[----:B------:R-:W3:Y:S04]  /*0b40*/  @P0 LDG.E R21, desc[UR36][R4.64+0xa4] ;  /* 0x0000a42404150981 */ /* 0x000ee8000c1e1900 */
        /* <DEDUP_REMOVED lines=18> */
[----:B--2---:R-:W-:-:S03]  /*0c70*/  @P0 LOP3.LUT R45, R45, R20, RZ, 0x3c, !PT ;  /* 0x000000142d2d0212 */ /* 0x004fc600078e3cff */
[----:B------:R-:W2:Y:S01]  /*0c80*/  @P3 LDG.E R20, desc[UR36][R4.64+0xdc] ;  /* 0x0000dc2404143981 */ /* 0x000ea2000c1e1900 */
[----:B---3--:R-:W-:-:S03]  /*0c90*/  @P0 LOP3.LUT R6, R6, R21, RZ, 0x3c, !PT ;  /* 0x0000001506060212 */ /* 0x008fc600078e3cff */
[----:B------:R-:W3:Y:S01]  /*0ca0*/  @P3 LDG.E R21, desc[UR36][R4.64+0xe0] ;  /* 0x0000e02404153981 */ /* 0x000ee2000c1e1900 */
[----:B----4-:R-:W-:-:S03]  /*0cb0*/  @P0 LOP3.LUT R41, R41, R30, RZ, 0x3c, !PT ;  /* 0x0000001e29290212 */ /* 0x010fc600078e3cff */
[----:B------:R-:W4:Y:S01]  /*0cc0*/  @P3 LDG.E R30, desc[UR36][R4.64+0xe4] ;  /* 0x0000e424041e3981 */ /* 0x000f22000c1e1900 */
[----:B------:R-:W-:-:S03]  /*0cd0*/  @P0 LOP3.LUT R40, R40, R31, RZ, 0x3c, !PT ;  /* 0x0000001f28280212 */ /* 0x000fc600078e3cff */
[----:B------:R-:W4:Y:S01]  /*0ce0*/  @P3 LDG.E R31, desc[UR36][R4.64+0xe8] ;  /* 0x0000e824041f3981 */ /* 0x000f22000c1e1900 */
[----:B------:R-:W-:-:S03]  /*0cf0*/  @P0 LOP3.LUT R33, R33, R32, RZ, 0x3c, !PT ;  /* 0x0000002021210212 */ /* 0x000fc600078e3cff */
[----:B------:R-:W4:Y:S01]  /*0d00*/  @P3 LDG.E R32, desc[UR36][R4.64+0xec] ;  /* 0x0000ec2404203981 */ /* 0x000f22000c1e1900 */
[----:B------:R-:W-:Y:S02]  /*0d10*/  LOP3.LUT P0, RZ, R58, 0x8000, RZ, 0xc0, !PT ;  /* 0x000080003aff7812 */ /* 0x000fe4000780c0ff */
[----:B------:R-:W-:Y:S02]  /*0d20*/  @P1 LOP3.LUT R45, R45, R36, RZ, 0x3c, !PT ;  /* 0x000000242d2d1212 */ /* 0x000fe400078e3cff */
[----:B------:R-:W4:Y:S01]  /*0d30*/  @P4 LDG.E R36, desc[UR36][R4.64+0xf0] ;  /* 0x0000f02404244981 */ /* 0x000f22000c1e1900 */
[----:B------:R-:W-:-:S03]  /*0d40*/  @P1 LOP3.LUT R6, R6, R37, RZ, 0x3c, !PT ;  /* 0x0000002506061212 */ /* 0x000fc600078e3cff */
        /* <DEDUP_REMOVED lines=16> */
[----:B------:R-:W4:Y:S04]  /*0e50*/  @P6 LDG.E R50, desc[UR36][R4.64+0x128] ;  /* 0x0001282404326981 */ /* 0x000f28000c1e1900 */
[----:B------:R-:W4:Y:S04]  /*0e60*/  @P0 LDG.E R58, desc[UR36][R4.64+0x12c] ;  /* 0x00012c24043a0981 */ /* 0x000f28000c1e1900 */
[----:B------:R-:W4:Y:S04]  /*0e70*/  @P0 LDG.E R53, desc[UR36][R4.64+0x130] ;  /* 0x0001302404350981 */ /* 0x000f28000c1e1900 */
[----:B------:R-:W4:Y:S04]  /*0e80*/  @P0 LDG.E R60, desc[UR36][R4.64+0x134] ;  /* 0x00013424043c0981 */ /* 0x000f28000c1e1900 */
[----:B------:R-:W4:Y:S04]  /*0e90*/  @P0 LDG.E R62, desc[UR36][R4.64+0x13c] ;  /* 0x00013c24043e0981 */ /* 0x000f28000c1e1900 */
[----:B------:R-:W4:Y:S01]  /*0ea0*/  @P0 LDG.E R55, desc[UR36][R4.64+0x138] ;  /* 0x0001382404370981 */ /* 0x000f22000c1e1900 */
[----:B------:R-:W-:-:S05]  /*0eb0*/  VIADD R14, R14, 0x10 ;  /* 0x000000100e0e7836 */ /* 0x000fca0000000000 */
[----:B------:R-:W-:Y:S02]  /*0ec0*/  ISETP.NE.AND P1, PT, R14, 0x20, PT ;  /* 0x000000200e00780c */ /* 0x000fe40003f25270 */
[----:B--2---:R-:W-:Y:S02]  /*0ed0*/  @P3 LOP3.LUT R45, R45, R20, RZ, 0x3c, !PT ;  /* 0x000000142d2d3212 */ /* 0x004fe400078e3cff */
[----:B---3--:R-:W-:Y:S02]  /*0ee0*/  @P3 LOP3.LUT R6, R6, R21, RZ, 0x3c, !PT ;  /* 0x0000001506063212 */ /* 0x008fe400078e3cff */
[----:B----4-:R-:W-:Y:S02]  /*0ef0*/  @P3 LOP3.LUT R41, R41, R30, RZ, 0x3c, !PT ;  /* 0x0000001e29293212 */ /* 0x010fe400078e3cff */
        /* <DEDUP_REMOVED lines=21> */
[----:B------:R-:W-:Y:S01]  /*1050*/  @P0 LOP3.LUT R40, R40, R55, RZ, 0x3c, !PT ;  /* 0x0000003728280212 */ /* 0x000fe200078e3cff */
[----:B------:R-:W-:Y:S06]  /*1060*/  @P1 BRA `(.L_x_8) ;  /* 0xfffffff4004c1947 */ /* 0x000fec000383ffff */
[----:B------:R-:W-:Y:S05]  /*1070*/  BSYNC.RECONVERGENT B3 ;  /* 0x0000000000037941 */ /* 0x000fea0003800200 */
.L_x_7:
[----:B------:R-:W-:-:S05]  /*1080*/  VIADD R11, R11, 0x1 ;  /* 0x000000010b0b7836 */ /* 0x000fca0000000000 */
[----:B------:R-:W-:-:S13]  /*1090*/  ISETP.NE.AND P0, PT, R11, 0x5, PT ;  /* 0x000000050b00780c */ /* 0x000fda0003f05270 */
[----:B------:R-:W-:Y:S05]  /*10a0*/  @P0 BRA `(.L_x_9) ;  /* 0xfffffff400280947 */ /* 0x000fea000383ffff */
[----:B------:R-:W-:Y:S05]  /*10b0*/  BSYNC.RECONVERGENT B2 ;  /* 0x0000000000027941 */ /* 0x000fea0003800200 */
.L_x_6:
[----:B------:R0:W-:Y:S01]  /*10c0*/  STG.E desc[UR36][R22.64+0x1c], R45 ;  /* 0x00001c2d16007986 */ /* 0x0001e2000c101924 */
[----:B------:R-:W-:-:S03]  /*10d0*/  VIADD R10, R10, 0x1 ;  /* 0x000000010a0a7836 */ /* 0x000fc60000000000 */
[----:B------:R0:W-:Y:S02]  /*10e0*/  STG.E desc[UR36][R22.64+0x20], R6 ;  /* 0x0000200616007986 */ /* 0x0001e4000c101924 */
[----:B------:R-:W-:Y:S02]  /*10f0*/  ISETP.GE.U32.AND P0, PT, R10, R9, PT ;  /* 0x000000090a00720c */ /* 0x000fe40003f06070 */
[----:B------:R0:W-:Y:S04]  /*1100*/  STG.E desc[UR36][R22.64+0x24], R41 ;  /* 0x0000242916007986 */ /* 0x0001e8000c101924 */
[----:B------:R0:W-:Y:S04]  /*1110*/  STG.E desc[UR36][R22.64+0x28], R40 ;  /* 0x0000282816007986 */ /* 0x0001e8000c101924 */
[----:B------:R0:W-:Y:S03]  /*1120*/  STG.E desc[UR36][R22.64+0x2c], R33 ;  /* 0x00002c2116007986 */ /* 0x0001e6000c101924 */
[----:B------:R-:W-:Y:S05]  /*1130*/  @!P0 BRA `(.L_x_10) ;  /* 0xfffffff000ec8947 */ /* 0x000fea000383ffff */
.L_x_5:
[----:B------:R-:W-:Y:S05]  /*1140*/  BSYNC.RECONVERGENT B1 ;  /* 0x0000000000017941 */ /* 0x000fea0003800200 */
.L_x_4:
[----:B------:R-:W-:Y:S01]  /*1150*/  ISETP.GT.U32.AND P0, PT, R0, 0x3, PT ;  /* 0x000000030000780c */ /* 0x000fe20003f04070 */
[----:B------:R-:W-:Y:S01]  /*1160*/  VIADD R8, R8, 0x1 ;  /* 0x0000000108087836 */ /* 0x000fe20000000000 */
[--C-:B------:R-:W-:Y:S02]  /*1170*/  SHF.R.U64 R0, R0, 0x2, R7.reuse ;  /* 0x0000000200007819 */ /* 0x100fe40000001207 */
[----:B------:R-:W-:Y:S02]  /*1180*/  ISETP.GT.U32.AND.EX P0, PT, R7, RZ, PT, P0 ;  /* 0x000000ff0700720c */ /* 0x000fe40003f04100 */
[----:B------:R-:W-:-:S11]  /*1190*/  SHF.R.U32.HI R7, RZ, 0x2, R7 ;  /* 0x00000002ff077819 */ /* 0x000fd60000011607 */
[----:B------:R-:W-:Y:S05]  /*11a0*/  @P0 BRA `(.L_x_11) ;  /* 0xfffffff000b00947 */ /* 0x000fea000383ffff */
.L_x_3:
[----:B------:R-:W-:Y:S05]  /*11b0*/  BSYNC.RECONVERGENT B0 ;  /* 0x0000000000007941 */ /* 0x000fea0003800200 */
.L_x_2:
[----:B------:R1:W-:Y:S01]  /*11c0*/  STG.E.64 desc[UR36][R22.64+0x30], RZ ;  /* 0x000030ff16007986 */ /* 0x0003e2000c101b24 */
[----:B------:R-:W-:Y:S01]  /*11d0*/  ISETP.NE.U32.AND P0, PT, R24, RZ, PT ;  /* 0x000000ff1800720c */ /* 0x000fe20003f05070 */
[----:B------:R-:W-:Y:S01]  /*11e0*/  BSSY.RECONVERGENT B2, `(.L_x_12) ;  /* 0x000009b000027945 */ /* 0x000fe20003800200 */
[----:B------:R-:W-:Y:S01]  /*11f0*/  IMAD.MOV.U32 R42, RZ, RZ, RZ ;  /* 0x000000ffff2a7224 */ /* 0x000fe200078e00ff */
[----:B------:R1:W-:Y:S01]  /*1200*/  STG.E desc[UR36][R22.64+0x38], RZ ;  /* 0x000038ff16007986 */ /* 0x0003e2000c101924 */
[----:B------:R-:W-:Y:S01]  /*1210*/  ISETP.NE.AND.EX P0, PT, R25, RZ, PT, P0 ;  /* 0x000000ff1900720c */ /* 0x000fe20003f05300 */
[----:B------:R-:W-:Y:S01]  /*1220*/  IMAD.MOV.U32 R53, RZ, RZ, RZ ;  /* 0x000000ffff357224 */ /* 0x000fe200078e00ff */
[----:B------:R-:W-:Y:S01]  /*1230*/  CS2R R36, SRZ ;  /* 0x0000000000247805 */ /* 0x000fe2000001ff00 */
[----:B------:R1:W-:Y:S01]  /*1240*/  STG.E.64 desc[UR36][R22.64+0x40], RZ ;  /* 0x000040ff16007986 */ /* 0x0003e2000c101b24 */
[----:B------:R-:W-:-:S09]  /*1250*/  CS2R R30, SRZ ;  /* 0x00000000001e7805 */ /* 0x000fd2000001ff00 */
[----:B-1----:R-:W-:Y:S05]  /*1260*/  @!P0 BRA `(.L_x_13) ;  /* 0x0000000800488947 */ /* 0x002fea0003800000 */
[----:B------:R-:W-:Y:S01]  /*1270*/  BSSY.RECONVERGENT B3, `(.L_x_14) ;  /* 0x000008e000037945 */ /* 0x000fe20003800200 */
[----:B------:R-:W-:Y:S01]  /*1280*/  IMAD.MOV.U32 R42, RZ, RZ, RZ ;  /* 0x000000ffff2a7224 */ /* 0x000fe200078e00ff */
[----:B------:R-:W-:Y:S01]  /*1290*/  CS2R R30, SRZ ;  /* 0x00000000001e7805 */ /* 0x000fe2000001ff00 */
[----:B------:R-:W-:Y:S01]  /*12a0*/  IMAD.MOV.U32 R53, RZ, RZ, RZ ;  /* 0x000000ffff357224 */ /* 0x000fe200078e00ff */
[----:B------:R-:W-:Y:S01]  /*12b0*/  CS2R R36, SRZ ;  /* 0x0000000000247805 */ /* 0x000fe2000001ff00 */
[----:B------:R-:W-:Y:S02]  /*12c0*/  IMAD.MOV.U32 R20, RZ, RZ, R24 ;  /* 0x000000ffff147224 */ /* 0x000fe400078e0018 */
[----:B------:R-:W-:-:S07]  /*12d0*/  IMAD.MOV.U32 R21, RZ, RZ, R25 ;  /* 0x000000ffff157224 */ /* 0x000fce00078e0019 */
.L_x_17:
[----:B------:R-:W-:Y:S01]  /*12e0*/  IMAD.MOV.U32 R43, RZ, RZ, R53 ;  /* 0x000000ffff2b7224 */ /* 0x000fe200078e0035 */
[----:B------:R-:W-:Y:S01]  /*12f0*/  IADD3 R20, P0, PT, R20, -0x1, RZ ;  /* 0xffffffff14147810 */ /* 0x000fe20007f1e0ff */
[----:B------:R-:W-:Y:S01]  /*1300*/  BSSY.RECONVERGENT B4, `(.L_x_15) ;  /* 0x0000020000047945 */ /* 0x000fe20003800200 */
[----:B0-----:R-:W-:Y:S01]  /*1310*/  IMAD.MOV.U32 R7, RZ, RZ, R41 ;  /* 0x000000ffff077224 */ /* 0x001fe200078e0029 */
[----:B------:R-:W0:Y:S01]  /*1320*/  I2F.F64.S64 R2, R42 ;  /* 0x0000002a00027312 */ /* 0x000e220000301c00 */
[----:B------:R-:W-:Y:S01]  /*1330*/  IADD3.X R21, PT, PT, R21, -0x1, RZ, P0, !PT ;  /* 0xffffffff15157810 */ /* 0x000fe200007fe4ff */
[----:B------:R-:W-:Y:S01]  /*1340*/  IMAD.MOV.U32 R14, RZ, RZ, R40 ;  /* 0x000000ffff0e7224 */ /* 0x000fe200078e0028 */
[----:B------:R-:W-:Y:S01]  /*1350*/  ISETP.NE.U32.AND P0, PT, R20, RZ, PT ;  /* 0x000000ff1400720c */ /* 0x000fe20003f05070 */
[----:B------:R-:W-:-:S03]  /*1360*/  IMAD.MOV.U32 R41, RZ, RZ, R33 ;  /* 0x000000ffff297224 */ /* 0x000fc600078e0021 */
[----:B------:R-:W-:Y:S01]  /*1370*/  ISETP.NE.AND.EX P0, PT, R21, RZ, PT, P0 ;  /* 0x000000ff1500720c */ /* 0x000fe20003f05300 */
[----:B0-----:R-:W-:-:S08]  /*1380*/  DMUL R38, R18, R2 ;  /* 0x0000000212267228 */ /* 0x001fd00000000000 */
[----:B------:R-:W-:-:S14]  /*1390*/  DSETP.NEU.AND P1, PT, |R38|, +INF , PT ;  /* 0x7ff000002600742a */ /* 0x000fdc0003f2d200 */
[----:B------:R-:W-:Y:S01]  /*13a0*/  @!P1 DMUL R2, RZ, R38 ;  /* 0x00000026ff029228 */ /* 0x000fe20000000000 */
[----:B------:R-:W-:Y:S01]  /*13b0*/  @!P1 IMAD.MOV.U32 R0, RZ, RZ, RZ ;  /* 0x000000ffff009224 */ /* 0x000fe200078e00ff */
[----:B------:R-:W-:Y:S09]  /*13c0*/  @!P1 BRA `(.L_x_16) ;  /* 0x00000000004c9947 */ /* 0x000ff20003800000 */
[----:B------:R-:W-:Y:S01]  /*13d0*/  UMOV UR4, 0x6dc9c883 ;  /* 0x6dc9c88300047882 */ /* 0x000fe20000000000 */
[----:B------:R-:W-:Y:S01]  /*13e0*/  UMOV UR5, 0x3fe45f30 ;  /* 0x3fe45f3000057882 */ /* 0x000fe20000000000 */
[C---:B------:R-:W-:Y:S02]  /*13f0*/  DSETP.GE.AND P1, PT, |R38|.reuse, 2.14748364800000000000e+09, PT ;  /* 0x41e000002600742a */ /* 0x040fe40003f26200 */
[----:B------:R-:W-:Y:S01]  /*1400*/  DMUL R4, R38, UR4 ;  /* 0x0000000426047c28 */ /* 0x000fe20008000000 */
[----:B------:R-:W-:Y:S01]  /*1410*/  UMOV UR4, 0x54442d18 ;  /* 0x54442d1800047882 */ /* 0x000fe20000000000 */
[----:B------:R-:W-:-:S04]  /*1420*/  UMOV UR5, 0x3ff921fb ;  /* 0x3ff921fb00057882 */ /* 0x000fc80000000000 */
[----:B------:R-:W0:Y:S08]  /*1430*/  F2I.F64 R0, R4 ;  /* 0x0000000400007311 */ /* 0x000e300000301100 */
[----:B0-----:R-:W0:Y:S02]  /*1440*/  I2F.F64 R2, R0 ;  /* 0x0000000000027312 */ /* 0x001e240000201c00 */
[----:B0-----:R-:W-:Y:S01]  /*1450*/  DFMA R8, R2, -UR4, R38 ;  /* 0x8000000402087c2b */ /* 0x001fe20008000026 */
[----:B------:R-:W-:Y:S01]  /*1460*/  UMOV UR4, 0x33145c00 ;  /* 0x33145c0000047882 */ /* 0x000fe20000000000 */
[----:B------:R-:W-:-:S06]  /*1470*/  UMOV UR5, 0x3c91a626 ;  /* 0x3c91a62600057882 */ /* 0x000fcc0000000000 */
[----:B------:R-:W-:Y:S01]  /*1480*/  DFMA R8, R2, -UR4, R8 ;  /* 0x8000000402087c2b */ /* 0x000fe20008000008 */
[----:B------:R-:W-:Y:S01]  /*1490*/  UMOV UR4, 0x252049c0 ;  /* 0x252049c000047882 */ /* 0x000fe20000000000 */
[----:B------:R-:W-:-:S06]  /*14a0*/  UMOV UR5, 0x397b839a ;  /* 0x397b839a00057882 */ /* 0x000fcc0000000000 */
[----:B------:R-:W-:Y:S01]  /*14b0*/  DFMA R2, R2, -UR4, R8 ;  /* 0x8000000402027c2b */ /* 0x000fe20008000008 */
[----:B------:R-:W-:Y:S10]  /*14c0*/  @!P1 BRA `(.L_x_16) ;  /* 0x00000000000c9947 */ /* 0x000ff40003800000 */
[----:B------:R-:W-:Y:S01]  /*14d0*/  IMAD.MOV.U32 R10, RZ, RZ, R38 ;  /* 0x000000ffff0a7224 */ /* 0x000fe200078e0026 */
[----:B------:R-:W-:-:S07]  /*14e0*/  MOV R32, 0x1500 ;  /* 0x0000150000207802 */ /* 0x000fce0000000f00 */
[----:B------:R-:W-:Y:S05]  /*14f0*/  CALL.REL.NOINC `($_Z12DoWorkKernelP16cudaRandomWalkerPlS1_S1_S1_PdS2_S2_$__internal_trig_reduction_slowpathd) ;  /* 0x0000005c00e87944 */ /* 0x000fea0003c00000 */
.L_x_16:
[----:B------:R-:W-:Y:S05]  /*1500*/  BSYNC.RECONVERGENT B4 ;  /* 0x0000000000047941 */ /* 0x000fea0003800200 */
.L_x_15:
[----:B------:R-:W-:Y:S01]  /*1510*/  SHF.R.U32.HI R4, RZ, 0x2, R45 ;  /* 0x00000002ff047819 */ /* 0x000fe2000001162d */
[----:B------:R-:W-:Y:S01]  /*1520*/  IMAD.SHL.U32 R5, R41, 0x10, RZ ;  /* 0x0000001029057824 */ /* 0x000fe200078e00ff */
[----:B------:R-:W-:Y:S01]  /*1530*/  SHF.R.U32.HI R9, RZ, 0x2, R6 ;  /* 0x00000002ff097819 */ /* 0x000fe20000011606 */
[----:B------:R-:W-:Y:S01]  /*1540*/  IMAD.MOV.U32 R10, RZ, RZ, 0x2cb0d246 ;  /* 0x2cb0d246ff0a7424 */ /* 0x000fe200078e00ff */
[----:B------:R-:W-:Y:S01]  /*1550*/  LOP3.LUT R4, R4, R45, RZ, 0x3c, !PT ;  /* 0x0000002d04047212 */ /* 0x000fe200078e3cff */
[----:B------:R-:W-:Y:S01]  /*1560*/  IMAD.MOV.U32 R11, RZ, RZ, 0x3e5ae5f1 ;  /* 0x3e5ae5f1ff0b7424 */ /* 0x000fe200078e00ff */
[----:B------:R-:W-:Y:S01]  /*1570*/  LOP3.LUT R9, R9, R6, RZ, 0x3c, !PT ;  /* 0x0000000609097212 */ /* 0x000fe200078e3cff */
[----:B------:R-:W-:Y:S01]  /*1580*/  VIADD R6, R15, 0xda01eba2 ;  /* 0xda01eba20f067836 */ /* 0x000fe20000000000 */
[----:B------:R-:W-:Y:S01]  /*1590*/  UMOV UR6, 0xf9785eba ;  /* 0xf9785eba00067882 */ /* 0x000fe20000000000 */
[----:B------:R-:W-:Y:S01]  /*15a0*/  IMAD.SHL.U32 R8, R4, 0x2, RZ ;  /* 0x0000000204087824 */ /* 0x000fe200078e00ff */
[----:B------:R-:W-:Y:S01]  /*15b0*/  UMOV UR7, 0x3de5db65 ;  /* 0x3de5db6500077882 */ /* 0x000fe20000000000 */
[----:B------:R-:W-:Y:S01]  /*15c0*/  UMOV UR4, 0x20fd8164 ;  /* 0x20fd816400047882 */ /* 0x000fe20000000000 */
[----:B------:R-:W-:Y:S01]  /*15d0*/  UMOV UR5, 0x3da8ff83 ;  /* 0x3da8ff8300057882 */ /* 0x000fe20000000000 */
[----:B------:R-:W-:Y:S01]  /*15e0*/  IADD3 R38, P1, PT, R26, R28, RZ ;  /* 0x0000001c1a267210 */ /* 0x000fe20007f3e0ff */
[----:B------:R-:W-:Y:S01]  /*15f0*/  IMAD.MOV.U32 R44, RZ, RZ, 0x0 ;  /* 0x00000000ff2c7424 */ /* 0x000fe200078e00ff */
[----:B------:R-:W-:Y:S01]  /*1600*/  LOP3.LUT R8, R4, R8, R5, 0x96, !PT ;  /* 0x0000000804087212 */ /* 0x000fe200078e9605 */
[----:B------:R-:W-:Y:S01]  /*1610*/  IMAD.SHL.U32 R5, R9, 0x2, RZ ;  /* 0x0000000209057824 */ /* 0x000fe200078e00ff */
[----:B------:R-:W-:Y:S01]  /*1620*/  LOP3.LUT P2, RZ, R0, 0x2, RZ, 0xc0, !PT ;  /* 0x0000000200ff7812 */ /* 0x000fe2000784c0ff */
[----:B------:R-:W-:Y:S01]  /*1630*/  IMAD.MOV.U32 R45, RZ, RZ, 0x3ca00000 ;  /* 0x3ca00000ff2d7424 */ /* 0x000fe200078e00ff */
[----:B------:R-:W-:Y:S01]  /*1640*/  LOP3.LUT R32, R8, R41, RZ, 0x3c, !PT ;  /* 0x0000002908207212 */ /* 0x000fe200078e3cff */
[----:B------:R-:W-:Y:S01]  /*1650*/  IMAD.MOV.U32 R8, RZ, RZ, -0x3e107ad8 ;  /* 0xc1ef8528ff087424 */ /* 0x000fe200078e00ff */
[----:B------:R0:W-:Y:S02]  /*1660*/  STG.E.64 desc[UR36][R22.64+0x20], R40 ;  /* 0x0000202816007986 */ /* 0x0001e4000c101b24 */
[C---:B------:R-:W-:Y:S01]  /*1670*/  IADD3 R39, PT, PT, R15.reuse, -0x26039c23, R32 ;  /* 0xd9fc63dd0f277810 */ /* 0x040fe20007ffe020 */
[----:B------:R-:W-:Y:S01]  /*1680*/  IMAD.SHL.U32 R4, R32, 0x10, RZ ;  /* 0x0000001020047824 */ /* 0x000fe200078e00ff */
[----:B------:R1:W-:Y:S01]  /*1690*/  STG.E.64 desc[UR36][R22.64+0x18], R6 ;  /* 0x0000180616007986 */ /* 0x0003e2000c101b24 */
[----:B------:R-:W-:-:S03]  /*16a0*/  VIADD R15, R15, 0xb0f8a ;  /* 0x000b0f8a0f0f7836 */ /* 0x000fc60000000000 */
[----:B------:R-:W-:Y:S01]  /*16b0*/  LOP3.LUT R5, R9, R5, R4, 0x96, !PT ;  /* 0x0000000509057212 */ /* 0x000fe200078e9604 */
[----:B------:R-:W-:-:S03]  /*16c0*/  IMAD.MOV.U32 R9, RZ, RZ, 0x3e21eea7 ;  /* 0x3e21eea7ff097424 */ /* 0x000fc600078e00ff */
[----:B------:R-:W-:Y:S01]  /*16d0*/  LOP3.LUT R33, R5, R32, RZ, 0x3c, !PT ;  /* 0x0000002005217212 */ /* 0x000fe200078e3cff */
[----:B------:R-:W-:Y:S01]  /*16e0*/  DMUL R4, R2, R2 ;  /* 0x0000000202047228 */ /* 0x000fe20000000000 */
[----:B0-----:R-:W-:-:S03]  /*16f0*/  IMAD.MOV.U32 R40, RZ, RZ, R32 ;  /* 0x000000ffff287224 */ /* 0x001fc600078e0020 */
[----:B------:R-:W-:Y:S01]  /*1700*/  IMAD.IADD R12, R33, 0x1, R6 ;  /* 0x00000001210c7824 */ /* 0x000fe200078e0206 */
[----:B------:R2:W-:Y:S01]  /*1710*/  STG.E.64 desc[UR36][R22.64+0x28], R32 ;  /* 0x0000282016007986 */ /* 0x0005e2000c101b24 */
[----:B-1----:R-:W-:Y:S02]  /*1720*/  IMAD.MOV.U32 R6, RZ, RZ, R14 ;  /* 0x000000ffff067224 */ /* 0x002fe400078e000e */
[----:B------:R-:W-:Y:S01]  /*1730*/  IMAD.WIDE.U32 R12, R12, 0x200000, RZ ;  /* 0x002000000c0c7825 */ /* 0x000fe200078e00ff */
[C---:B------:R-:W-:Y:S01]  /*1740*/  DFMA R10, R4.reuse, UR6, -R10 ;  /* 0x00000006040a7c2b */ /* 0x040fe2000800080a */
[----:B------:R-:W-:Y:S01]  /*1750*/  UMOV UR6, 0x69ace392 ;  /* 0x69ace39200067882 */ /* 0x000fe20000000000 */
[C---:B------:R-:W-:Y:S01]  /*1760*/  DFMA R8, R4.reuse, -UR4, R8 ;  /* 0x8000000404087c2b */ /* 0x040fe20008000008 */
[----:B------:R-:W-:Y:S01]  /*1770*/  UMOV UR7, 0x3ec71de3 ;  /* 0x3ec71de300077882 */ /* 0x000fe20000000000 */
[----:B------:R-:W-:Y:S01]  /*1780*/  LOP3.LUT R12, R12, R39, RZ, 0x3c, !PT ;  /* 0x000000270c0c7212 */ /* 0x000fe200078e3cff */
[----:B------:R-:W-:Y:S01]  /*1790*/  IMAD.X R39, R27, 0x1, R29, P1 ;  /* 0x000000011b277824 */ /* 0x000fe200008e061d */
[----:B------:R-:W-:Y:S01]  /*17a0*/  UMOV UR4, 0x8e06e6d9 ;  /* 0x8e06e6d900047882 */ /* 0x000fe20000000000 */
[----:B------:R-:W-:Y:S01]  /*17b0*/  UMOV UR5, 0x3e927e4f ;  /* 0x3e927e4f00057882 */ /* 0x000fe20000000000 */
[C---:B------:R-:W-:Y:S01]  /*17c0*/  DFMA R10, R4.reuse, R10, UR6 ;  /* 0x00000006040a7e2b */ /* 0x040fe2000800000a */
[----:B------:R-:W-:Y:S01]  /*17d0*/  UMOV UR6, 0x19db62a1 ;  /* 0x19db62a100067882 */ /* 0x000fe20000000000 */
[----:B------:R-:W0:Y:S01]  /*17e0*/  I2F.F64.U64 R12, R12 ;  /* 0x0000000c000c7312 */ /* 0x000e220000301800 */
[----:B------:R-:W-:Y:S01]  /*17f0*/  DFMA R8, R4, R8, -UR4 ;  /* 0x8000000404087e2b */ /* 0x000fe20008000008 */
[----:B------:R-:W-:Y:S01]  /*1800*/  UMOV UR7, 0x3f2a01a0 ;  /* 0x3f2a01a000077882 */ /* 0x000fe20000000000 */
[----:B------:R-:W-:Y:S01]  /*1810*/  UMOV UR4, 0x19ddbce9 ;  /* 0x19ddbce900047882 */ /* 0x000fe20000000000 */
[----:B------:R-:W-:-:S02]  /*1820*/  UMOV UR5, 0x3efa01a0 ;  /* 0x3efa01a000057882 */ /* 0x000fc40000000000 */
[C---:B------:R-:W-:Y:S01]  /*1830*/  DFMA R10, R4.reuse, R10, -UR6 ;  /* 0x80000006040a7e2b */ /* 0x040fe2000800000a */
[----:B------:R-:W-:Y:S01]  /*1840*/  UMOV UR6, 0x11110818 ;  /* 0x1111081800067882 */ /* 0x000fe20000000000 */
[----:B------:R-:W1:Y:S01]  /*1850*/  I2F.F64.S64 R38, R38 ;  /* 0x0000002600267312 */ /* 0x000e620000301c00 */
[C---:B------:R-:W-:Y:S01]  /*1860*/  DFMA R8, R4.reuse, R8, UR4 ;  /* 0x0000000404087e2b */ /* 0x040fe20008000008 */
[----:B------:R-:W-:Y:S01]  /*1870*/  UMOV UR7, 0x3f811111 ;  /* 0x3f81111100077882 */ /* 0x000fe20000000000 */
[----:B------:R-:W-:Y:S01]  /*1880*/  UMOV UR4, 0x16c15d47 ;  /* 0x16c15d4700047882 */ /* 0x000fe20000000000 */
[----:B------:R-:W-:Y:S02]  /*1890*/  UMOV UR5, 0x3f56c16c ;  /* 0x3f56c16c00057882 */ /* 0x000fe40000000000 */
[----:B------:R-:W-:Y:S01]  /*18a0*/  DFMA R10, R4, R10, UR6 ;  /* 0x00000006040a7e2b */ /* 0x000fe2000800000a */
[----:B------:R-:W-:Y:S01]  /*18b0*/  UMOV UR6, 0x55555554 ;  /* 0x5555555400067882 */ /* 0x000fe20000000000 */
[----:B0-----:R-:W-:Y:S01]  /*18c0*/  DFMA R12, R12, R44, 5.5511151231257827021e-17 ;  /* 0x3c9000000c0c742b */ /* 0x001fe2000000002c */
[----:B------:R-:W-:Y:S01]  /*18d0*/  UMOV UR7, 0x3fc55555 ;  /* 0x3fc5555500077882 */ /* 0x000fe20000000000 */
[----:B------:R-:W0:Y:S01]  /*18e0*/  I2F.F64.S64 R44, R26 ;  /* 0x0000001a002c7312 */ /* 0x000e220000301c00 */
[C---:B------:R-:W-:Y:S01]  /*18f0*/  DFMA R8, R4.reuse, R8, -UR4 ;  /* 0x8000000404087e2b */ /* 0x040fe20008000008 */
[----:B------:R-:W-:Y:S01]  /*1900*/  UMOV UR4, 0x55555551 ;  /* 0x5555555100047882 */ /* 0x000fe20000000000 */
[----:B------:R-:W-:Y:S01]  /*1910*/  UMOV UR5, 0x3fa55555 ;  /* 0x3fa5555500057882 */ /* 0x000fe20000000000 */
[----:B------:R-:W-:-:S02]  /*1920*/  DFMA R10, R4, R10, -UR6 ;  /* 0x80000006040a7e2b */ /* 0x000fc4000800000a */
[----:B-1----:R-:W-:-:S03]  /*1930*/  DMUL R12, R12, R38 ;  /* 0x000000260c0c7228 */ /* 0x002fc60000000000 */
[----:B------:R-:W-:-:S03]  /*1940*/  DFMA R8, R4, R8, UR4 ;  /* 0x0000000404087e2b */ /* 0x000fc60008000008 */
[----:B------:R-:W-:Y:S02]  /*1950*/  DFMA R10, R4, R10, RZ ;  /* 0x0000000a040a722b */ /* 0x000fe400000000ff */
[----:B0-----:R-:W-:-:S03]  /*1960*/  DSETP.GTU.AND P3, PT, R12, R44, PT ;  /* 0x0000002c0c00722a */ /* 0x001fc60003f6c000 */
[----:B------:R-:W-:Y:S01]  /*1970*/  DFMA R8, R4, R8, -0.5 ;  /* 0xbfe000000408742b */ /* 0x000fe20000000008 */
[----:B------:R-:W-:Y:S02]  /*1980*/  IMAD.MOV.U32 R45, RZ, RZ, R7 ;  /* 0x000000ffff2d7224 */ /* 0x000fe400078e0007 */
[----:B------:R-:W-:Y:S01]  /*1990*/  DFMA R10, R10, R2, R2 ;  /* 0x000000020a0a722b */ /* 0x000fe20000000002 */
[----:B------:R-:W-:-:S04]  /*19a0*/  LOP3.LUT R2, R0, 0x1, RZ, 0xc0, !PT ;  /* 0x0000000100027812 */ /* 0x000fc800078ec0ff */
[----:B------:R-:W-:Y:S01]  /*19b0*/  DFMA R8, R4, R8, 1 ;  /* 0x3ff000000408742b */ /* 0x000fe20000000008 */
[----:B------:R-:W-:Y:S02]  /*19c0*/  ISETP.NE.U32.AND P1, PT, R2, 0x1, PT ;  /* 0x000000010200780c */ /* 0x000fe40003f25070 */
[----:B------:R-:W-:Y:S01]  /*19d0*/  @P3 IADD3 R28, P4, PT, R28, -0x1, RZ ;  /* 0xffffffff1c1c3810 */ /* 0x000fe20007f9e0ff */
[----:B------:R-:W-:Y:S01]  /*19e0*/  @P3 IMAD.MOV.U32 R13, RZ, RZ, 0x1 ;  /* 0x00000001ff0d3424 */ /* 0x000fe200078e00ff */
[----:B------:R-:W-:Y:S01]  /*19f0*/  @!P3 IADD3 R26, P5, PT, R26, -0x1, RZ ;  /* 0xffffffff1a1ab810 */ /* 0x000fe20007fbe0ff */
[----:B------:R-:W-:Y:S01]  /*1a00*/  @!P3 IMAD.MOV.U32 R13, RZ, RZ, -0x1 ;  /* 0xffffffffff0db424 */ /* 0x000fe200078e00ff */
[----:B------:R-:W-:Y:S01]  /*1a10*/  @P3 IADD3.X R29, PT, PT, R29, -0x1, RZ, P4, !PT ;  /* 0xffffffff1d1d3810 */ /* 0x000fe200027fe4ff */
[----:B------:R-:W-:Y:S01]  /*1a20*/  @P3 IMAD.MOV.U32 R0, RZ, RZ, RZ ;  /* 0x000000ffff003224 */ /* 0x000fe200078e00ff */
[----:B------:R-:W-:Y:S01]  /*1a30*/  @!P3 IADD3.X R27, PT, PT, R27, -0x1, RZ, P5, !PT ;  /* 0xffffffff1b1bb810 */ /* 0x000fe20002ffe4ff */
[----:B------:R-:W-:Y:S01]  /*1a40*/  @!P3 IMAD.MOV.U32 R0, RZ, RZ, -0x1 ;  /* 0xffffffffff00b424 */ /* 0x000fe200078e00ff */
[----:B------:R-:W-:Y:S01]  /*1a50*/  LOP3.LUT R5, R11, 0x80000000, RZ, 0x3c, !PT ;  /* 0x800000000b057812 */ /* 0x000fe200078e3cff */
[----:B------:R2:W-:Y:S01]  /*1a60*/  @P3 STG.E.64 desc[UR36][R22.64], R28 ;  /* 0x0000001c16003986 */ /* 0x0005e2000c101b24 */
[----:B------:R-:W-:-:S02]  /*1a70*/  FSEL R3, R9, R11, !P1 ;  /* 0x0000000b09037208 */ /* 0x000fc40004800000 */
[----:B------:R-:W-:Y:S01]  /*1a80*/  FSEL R11, R5, R9, !P1 ;  /* 0x00000009050b7208 */ /* 0x000fe20004800000 */
[----:B------:R2:W-:Y:S01]  /*1a90*/  @!P3 STG.E.64 desc[UR36][R22.64+0x8], R26 ;  /* 0x0000081a1600b986 */ /* 0x0005e2000c101b24 */
[----:B------:R-:W-:Y:S02]  /*1aa0*/  @P2 LOP3.LUT R5, R3, 0x80000000, RZ, 0x3c, !PT ;  /* 0x8000000003052812 */ /* 0x000fe400078e3cff */
[----:B------:R-:W-:Y:S02]  /*1ab0*/  @P2 LOP3.LUT R9, R11, 0x80000000, RZ, 0x3c, !PT ;  /* 0x800000000b092812 */ /* 0x000fe400078e3cff */
[----:B------:R-:W-:Y:S01]  /*1ac0*/  FSEL R2, R8, R10, !P1 ;  /* 0x0000000a08027208 */ /* 0x000fe20004800000 */
[----:B------:R-:W-:Y:S01]  /*1ad0*/  @P2 IMAD.MOV.U32 R3, RZ, RZ, R5 ;  /* 0x000000ffff032224 */ /* 0x000fe200078e0005 */
[----:B------:R-:W-:Y:S01]  /*1ae0*/  FSEL R10, R10, R8, !P1 ;  /* 0x000000080a0a7208 */ /* 0x000fe20004800000 */
[----:B------:R-:W-:Y:S01]  /*1af0*/  @P2 IMAD.MOV.U32 R11, RZ, RZ, R9 ;  /* 0x000000ffff0b2224 */ /* 0x000fe200078e0009 */
[----:B------:R-:W-:-:S03]  /*1b00*/  IADD3 R42, P1, PT, R42, R13, RZ ;  /* 0x0000000d2a2a7210 */ /* 0x000fc60007f3e0ff */
[----:B------:R-:W-:Y:S02]  /*1b10*/  DADD R36, R2, R36 ;  /* 0x0000000002247229 */ /* 0x000fe40000000024 */
[----:B------:R-:W-:Y:S01]  /*1b20*/  DADD R30, R10, R30 ;  /* 0x000000000a1e7229 */ /* 0x000fe2000000001e */
[----:B------:R-:W-:Y:S01]  /*1b30*/  IMAD.X R53, R53, 0x1, R0, P1 ;  /* 0x0000000135357824 */ /* 0x000fe200008e0600 */
[----:B--2---:R-:W-:Y:S09]  /*1b40*/  @P0 BRA `(.L_x_17) ;  /* 0xfffffff400e40947 */ /* 0x004ff2000383ffff */
[----:B------:R-:W-:Y:S05]  /*1b50*/  BSYNC.RECONVERGENT B3 ;  /* 0x0000000000037941 */ /* 0x000fea0003800200 */
.L_x_14:
[----:B------:R-:W-:Y:S02]  /*1b60*/  VIADD R44, R15, 0xd9f6dc18 ;  /* 0xd9f6dc180f2c7836 */ /* 0x000fe40000000000 */
[----:B------:R-:W-:Y:S02]  /*1b70*/  IMAD.MOV.U32 R6, RZ, RZ, R14 ;  /* 0x000000ffff067224 */ /* 0x000fe400078e000e */
[----:B------:R-:W-:-:S07]  /*1b80*/  IMAD.MOV.U32 R45, RZ, RZ, R7 ;  /* 0x000000ffff2d7224 */ /* 0x000fce00078e0007 */
.L_x_13:
[----:B------:R-:W-:Y:S05]  /*1b90*/  BSYNC.RECONVERGENT B2 ;  /* 0x0000000000027941 */ /* 0x000fea0003800200 */
.L_x_12:
[----:B------:R-:W1:Y:S01]  /*1ba0*/  I2F.F64 R2, R42 ;  /* 0x0000002a00027312 */ /* 0x000e620000201c00 */
[----:B------:R-:W-:Y:S01]  /*1bb0*/  BSSY.RECONVERGENT B2, `(.L_x_18) ;  /* 0x0000019000027945 */ /* 0x000fe20003800200 */
[----:B-1----:R-:W-:-:S08]  /*1bc0*/  DMUL R38, R18, R2 ;  /* 0x0000000212267228 */ /* 0x002fd00000000000 */
        /* <DEDUP_REMOVED lines=10> */
[----:B------:R-:W1:Y:S08]  /*1c70*/  F2I.F64 R0, R4 ;  /* 0x0000000400007311 */ /* 0x000e700000301100 */
[----:B-1----:R-:W1:Y:S02]  /*1c80*/  I2F.F64 R2, R0 ;  /* 0x0000000000027312 */ /* 0x002e640000201c00 */
[----:B-1----:R-:W-:Y:S01]  /*1c90*/  DFMA R8, R2, -UR4, R38 ;  /* 0x8000000402087c2b */ /* 0x002fe20008000026 */
        /* <DEDUP_REMOVED lines=8> */
[----:B0-----:R-:W-:-:S07]  /*1d20*/  MOV R32, 0x1d40 ;  /* 0x00001d4000207802 */ /* 0x001fce0000000f00 */
[----:B------:R-:W-:Y:S05]  /*1d30*/  CALL.REL.NOINC `($_Z12DoWorkKernelP16cudaRandomWalkerPlS1_S1_S1_PdS2_S2_$__internal_trig_reduction_slowpathd) ;  /* 0x0000005400d87944 */ /* 0x000fea0003c00000 */
.L_x_19:
[----:B------:R-:W-:Y:S05]  /*1d40*/  BSYNC.RECONVERGENT B2 ;  /* 0x0000000000027941 */ /* 0x000fea0003800200 */
.L_x_18:
[----:B------:R-:W-:Y:S01]  /*1d50*/  SHF.R.U32.HI R4, RZ, 0x2, R45 ;  /* 0x00000002ff047819 */ /* 0x000fe2000001162d */
[----:B------:R-:W-:Y:S01]  /*1d60*/  IMAD.SHL.U32 R5, R33, 0x10, RZ ;  /* 0x0000001021057824 */ /* 0x000fe200078e00ff */
[----:B------:R-:W-:Y:S01]  /*1d70*/  SHF.R.U32.HI R9, RZ, 0x2, R6 ;  /* 0x00000002ff097819 */ /* 0x000fe20000011606 */
[----:B------:R-:W-:Y:S01]  /*1d80*/  VIADD R38, R44, 0xb0f8a ;  /* 0x000b0f8a2c267836 */ /* 0x000fe20000000000 */
[----:B------:R-:W-:Y:S01]  /*1d90*/  LOP3.LUT R4, R4, R45, RZ, 0x3c, !PT ;  /* 0x0000002d04047212 */ /* 0x000fe200078e3cff */
[----:B------:R-:W-:Y:S01]  /*1da0*/  IMAD.MOV.U32 R10, RZ, RZ, 0x2cb0d246 ;  /* 0x2cb0d246ff0a7424 */ /* 0x000fe200078e00ff */
[----:B------:R-:W-:Y:S01]  /*1db0*/  LOP3.LUT R9, R9, R6, RZ, 0x3c, !PT ;  /* 0x0000000609097212 */ /* 0x000fe200078e3cff */
[----:B------:R-:W-:Y:S01]  /*1dc0*/  IMAD.MOV.U32 R11, RZ, RZ, 0x3e5ae5f1 ;  /* 0x3e5ae5f1ff0b7424 */ /* 0x000fe200078e00ff */
[----:B------:R-:W-:Y:S01]  /*1dd0*/  IADD3 R20, P0, PT, R26, R28, RZ ;  /* 0x0000001c1a147210 */ /* 0x000fe20007f1e0ff */
[C---:B0-----:R-:W-:Y:S01]  /*1de0*/  IMAD.SHL.U32 R7, R4.reuse, 0x2, RZ ;  /* 0x0000000204077824 */ /* 0x041fe200078e00ff */
[----:B------:R-:W-:Y:S01]  /*1df0*/  UMOV UR6, 0xf9785eba ;  /* 0xf9785eba00067882 */ /* 0x000fe20000000000 */
[----:B------:R-:W-:Y:S01]  /*1e00*/  IMAD.MOV.U32 R8, RZ, RZ, -0x3e107ad8 ;  /* 0xc1ef8528ff087424 */ /* 0x000fe200078e00ff */
[----:B------:R-:W-:Y:S01]  /*1e10*/  UMOV UR7, 0x3de5db65 ;  /* 0x3de5db6500077882 */ /* 0x000fe20000000000 */
[----:B------:R-:W-:Y:S01]  /*1e20*/  IMAD.X R21, R27, 0x1, R29, P0 ;  /* 0x000000011b157824 */ /* 0x000fe200000e061d */
[----:B------:R-:W-:Y:S01]  /*1e30*/  LOP3.LUT R4, R4, R7, R5, 0x96, !PT ;  /* 0x0000000704047212 */ /* 0x000fe200078e9605 */
[----:B------:R-:W-:Y:S01]  /*1e40*/  IMAD.SHL.U32 R5, R9, 0x2, RZ ;  /* 0x0000000209057824 */ /* 0x000fe200078e00ff */
[----:B------:R-:W-:Y:S01]  /*1e50*/  UMOV UR4, 0x20fd8164 ;  /* 0x20fd816400047882 */ /* 0x000fe20000000000 */
[----:B------:R-:W-:Y:S01]  /*1e60*/  UMOV UR5, 0x3da8ff83 ;  /* 0x3da8ff8300057882 */ /* 0x000fe20000000000 */
[----:B------:R-:W-:Y:S01]  /*1e70*/  LOP3.LUT R6, R4, R33, RZ, 0x3c, !PT ;  /* 0x0000002104067212 */ /* 0x000fe200078e3cff */
[----:B------:R-:W-:Y:S01]  /*1e80*/  I2F.F64.S64 R20, R20 ;  /* 0x0000001400147312 */ /* 0x000fe20000301c00 */
[----:B------:R-:W-:Y:S01]  /*1e90*/  IMAD.MOV.U32 R14, RZ, RZ, 0x0 ;  /* 0x00000000ff0e7424 */ /* 0x000fe200078e00ff */
[----:B------:R-:W-:Y:S01]  /*1ea0*/  LOP3.LUT P1, RZ, R0, 0x2, RZ, 0xc0, !PT ;  /* 0x0000000200ff7812 */ /* 0x000fe2000782c0ff */
[----:B------:R-:W-:Y:S01]  /*1eb0*/  BSSY.RECONVERGENT B2, `(.L_x_20) ;  /* 0x00000ec000027945 */ /* 0x000fe20003800200 */
[----:B------:R-:W-:Y:S01]  /*1ec0*/  IMAD.SHL.U32 R4, R6, 0x10, RZ ;  /* 0x0000001006047824 */ /* 0x000fe200078e00ff */
[----:B------:R-:W-:Y:S01]  /*1ed0*/  IADD3 R15, PT, PT, R44, 0x587c5, R6 ;  /* 0x000587c52c0f7810 */ /* 0x000fe20007ffe006 */
[----:B------:R-:W-:-:S02]  /*1ee0*/  IMAD.MOV.U32 R50, RZ, RZ, R24 ;  /* 0x000000ffff327224 */ /* 0x000fc400078e0018 */
[----:B------:R-:W-:Y:S01]  /*1ef0*/  IMAD.MOV.U32 R51, RZ, RZ, R25 ;  /* 0x000000ffff337224 */ /* 0x000fe200078e0019 */
[----:B------:R-:W-:Y:S01]  /*1f00*/  LOP3.LUT R7, R9, R5, R4, 0x96, !PT ;  /* 0x0000000509077212 */ /* 0x000fe200078e9604 */
[----:B------:R-:W-:Y:S01]  /*1f10*/  DMUL R4, R2, R2 ;  /* 0x0000000202047228 */ /* 0x000fe20000000000 */
[----:B------:R-:W-:Y:S02]  /*1f20*/  IMAD.MOV.U32 R9, RZ, RZ, 0x3e21eea7 ;  /* 0x3e21eea7ff097424 */ /* 0x000fe400078e00ff */
[----:B------:R-:W-:-:S05]  /*1f30*/  LOP3.LUT R7, R7, R6, RZ, 0x3c, !PT ;  /* 0x0000000607077212 */ /* 0x000fca00078e3cff */
[----:B------:R-:W-:Y:S01]  /*1f40*/  IMAD.IADD R12, R7, 0x1, R38 ;  /* 0x00000001070c7824 */ /* 0x000fe200078e0226 */
[C---:B------:R-:W-:Y:S01]  /*1f50*/  DFMA R10, R4.reuse, UR6, -R10 ;  /* 0x00000006040a7c2b */ /* 0x040fe2000800080a */
[----:B------:R-:W-:Y:S01]  /*1f60*/  UMOV UR6, 0x69ace392 ;  /* 0x69ace39200067882 */ /* 0x000fe20000000000 */
[C---:B------:R-:W-:Y:S01]  /*1f70*/  DFMA R8, R4.reuse, -UR4, R8 ;  /* 0x8000000404087c2b */ /* 0x040fe20008000008 */
[----:B------:R-:W-:Y:S01]  /*1f80*/  IMAD.WIDE.U32 R12, R12, 0x200000, RZ ;  /* 0x002000000c0c7825 */ /* 0x000fe200078e00ff */
[----:B------:R-:W-:Y:S01]  /*1f90*/  UMOV UR7, 0x3ec71de3 ;  /* 0x3ec71de300077882 */ /* 0x000fe20000000000 */
[----:B------:R-:W-:Y:S01]  /*1fa0*/  UMOV UR4, 0x8e06e6d9 ;  /* 0x8e06e6d900047882 */ /* 0x000fe20000000000 */
[----:B------:R-:W-:Y:S01]  /*1fb0*/  UMOV UR5, 0x3e927e4f ;  /* 0x3e927e4f00057882 */ /* 0x000fe20000000000 */
[----:B------:R-:W-:Y:S01]  /*1fc0*/  LOP3.LUT R12, R12, R15, RZ, 0x3c, !PT ;  /* 0x0000000f0c0c7212 */ /* 0x000fe200078e3cff */
[----:B------:R-:W-:Y:S01]  /*1fd0*/  IMAD.MOV.U32 R15, RZ, RZ, 0x3ca00000 ;  /* 0x3ca00000ff0f7424 */ /* 0x000fe200078e00ff */
[C---:B------:R-:W-:Y:S01]  /*1fe0*/  DFMA R10, R4.reuse, R10, UR6 ;  /* 0x00000006040a7e2b */ /* 0x040fe2000800000a */
[----:B------:R-:W-:Y:S01]  /*1ff0*/  UMOV UR6, 0x19db62a1 ;  /* 0x19db62a100067882 */ /* 0x000fe20000000000 */
[----:B------:R-:W-:Y:S01]  /*2000*/  DFMA R8, R4, R8, -UR4 ;  /* 0x8000000404087e2b */ /* 0x000fe20008000008 */
[----:B------:R-:W-:Y:S01]  /*2010*/  UMOV UR7, 0x3f2a01a0 ;  /* 0x3f2a01a000077882 */ /* 0x000fe20000000000 */
[----:B------:R-:W0:Y:S01]  /*2020*/  I2F.F64.U64 R12, R12 ;  /* 0x0000000c000c7312 */ /* 0x000e220000301800 */
[----:B------:R-:W-:Y:S01]  /*2030*/  UMOV UR4, 0x19ddbce9 ;  /* 0x19ddbce900047882 */ /* 0x000fe20000000000 */
[----:B------:R-:W-:-:S02]  /*2040*/  UMOV UR5, 0x3efa01a0 ;  /* 0x3efa01a000057882 */ /* 0x000fc40000000000 */
[C---:B------:R-:W-:Y:S01]  /*2050*/  DFMA R10, R4.reuse, R10, -UR6 ;  /* 0x80000006040a7e2b */ /* 0x040fe2000800000a */
[----:B------:R-:W-:Y:S01]  /*2060*/  UMOV UR6, 0x11110818 ;  /* 0x1111081800067882 */ /* 0x000fe20000000000 */
[----:B------:R-:W-:Y:S01]  /*2070*/  DFMA R8, R4, R8, UR4 ;  /* 0x0000000404087e2b */ /* 0x000fe20008000008 */
[----:B------:R-:W-:Y:S01]  /*2080*/  UMOV UR7, 0x3f811111 ;  /* 0x3f81111100077882 */ /* 0x000fe20000000000 */
[----:B------:R-:W-:Y:S01]  /*2090*/  UMOV UR4, 0x16c15d47 ;  /* 0x16c15d4700047882 */ /* 0x000fe20000000000 */
[----:B------:R-:W-:-:S03]  /*20a0*/  UMOV UR5, 0x3f56c16c ;  /* 0x3f56c16c00057882 */ /* 0x000fc60000000000 */
[C---:B------:R-:W-:Y:S01]  /*20b0*/  DFMA R10, R4.reuse, R10, UR6 ;  /* 0x00000006040a7e2b */ /* 0x040fe2000800000a */
[----:B------:R-:W-:Y:S01]  /*20c0*/  UMOV UR6, 0x55555554 ;  /* 0x5555555400067882 */ /* 0x000fe20000000000 */
[----:B------:R-:W-:Y:S01]  /*20d0*/  DFMA R8, R4, R8, -UR4 ;  /* 0x8000000404087e2b */ /* 0x000fe20008000008 */
[----:B------:R-:W-:Y:S01]  /*20e0*/  UMOV UR7, 0x3fc55555 ;  /* 0x3fc5555500077882 */ /* 0x000fe20000000000 */
[----:B0-----:R-:W-:Y:S01]  /*20f0*/  DFMA R12, R12, R14, 5.5511151231257827021e-17 ;  /* 0x3c9000000c0c742b */ /* 0x001fe2000000000e */
[----:B------:R-:W-:Y:S01]  /*2100*/  UMOV UR4, 0x55555551 ;  /* 0x5555555100047882 */ /* 0x000fe20000000000 */
[----:B------:R-:W0:Y:S01]  /*2110*/  I2F.F64.S64 R14, R26 ;  /* 0x0000001a000e7312 */ /* 0x000e220000301c00 */
[----:B------:R-:W-:Y:S01]  /*2120*/  UMOV UR5, 0x3fa55555 ;  /* 0x3fa5555500057882 */ /* 0x000fe20000000000 */
[C---:B------:R-:W-:Y:S02]  /*2130*/  DFMA R10, R4.reuse, R10, -UR6 ;  /* 0x80000006040a7e2b */ /* 0x040fe4000800000a */
[----:B------:R-:W-:-:S02]  /*2140*/  DFMA R8, R4, R8, UR4 ;  /* 0x0000000404087e2b */ /* 0x000fc40008000008 */
[----:B------:R-:W-:-:S04]  /*2150*/  DMUL R12, R20, R12 ;  /* 0x0000000c140c7228 */ /* 0x000fc80000000000 */
[C---:B------:R-:W-:Y:S02]  /*2160*/  DFMA R10, R4.reuse, R10, RZ ;  /* 0x0000000a040a722b */ /* 0x040fe400000000ff */
[----:B------:R-:W-:Y:S02]  /*2170*/  DFMA R8, R4, R8, -0.5 ;  /* 0xbfe000000408742b */ /* 0x000fe40000000008 */
[----:B0-----:R-:W-:-:S04]  /*2180*/  DSETP.GTU.AND P3, PT, R12, R14, PT ;  /* 0x0000000e0c00722a */ /* 0x001fc80003f6c000 */
[----:B------:R-:W-:Y:S02]  /*2190*/  DFMA R10, R10, R2, R2 ;  /* 0x000000020a0a722b */ /* 0x000fe40000000002 */
[----:B------:R-:W-:Y:S01]  /*21a0*/  DFMA R8, R4, R8, 1 ;  /* 0x3ff000000408742b */ /* 0x000fe20000000008 */
[----:B------:R-:W-:-:S04]  /*21b0*/  LOP3.LUT R2, R0, 0x1, RZ, 0xc0, !PT ;  /* 0x0000000100027812 */ /* 0x000fc800078ec0ff */
[----:B------:R-:W-:-:S03]  /*21c0*/  ISETP.NE.U32.AND P0, PT, R2, 0x1, PT ;  /* 0x000000010200780c */ /* 0x000fc60003f05070 */
[----:B------:R-:W-:Y:S01]  /*21d0*/  LOP3.LUT R3, R11, 0x80000000, RZ, 0x3c, !PT ;  /* 0x800000000b037812 */ /* 0x000fe200078e3cff */
[----:B------:R-:W-:Y:S01]  /*21e0*/  @P3 IMAD.MOV.U32 R45, RZ, RZ, 0x1 ;  /* 0x00000001ff2d3424 */ /* 0x000fe200078e00ff */
[----:B------:R-:W-:Y:S01]  /*21f0*/  @P3 IADD3 R28, P2, PT, R28, -0x1, RZ ;  /* 0xffffffff1c1c3810 */ /* 0x000fe20007f5e0ff */
[----:B------:R-:W-:Y:S01]  /*2200*/  @!P3 IMAD.MOV.U32 R45, RZ, RZ, -0x1 ;  /* 0xffffffffff2db424 */ /* 0x000fe200078e00ff */
[----:B------:R-:W-:Y:S01]  /*2210*/  @!P3 IADD3 R26, P4, PT, R26, -0x1, RZ ;  /* 0xffffffff1a1ab810 */ /* 0x000fe20007f9e0ff */
[----:B------:R-:W-:Y:S01]  /*2220*/  @P3 IMAD.MOV.U32 R43, RZ, RZ, RZ ;  /* 0x000000ffff2b3224 */ /* 0x000fe200078e00ff */
[----:B------:R-:W-:Y:S01]  /*2230*/  @P3 IADD3.X R29, PT, PT, R29, -0x1, RZ, P2, !PT ;  /* 0xffffffff1d1d3810 */ /* 0x000fe200017fe4ff */
[----:B------:R-:W-:Y:S01]  /*2240*/  @!P3 IMAD.MOV.U32 R43, RZ, RZ, -0x1 ;  /* 0xffffffffff2bb424 */ /* 0x000fe200078e00ff */
[----:B------:R-:W-:Y:S02]  /*2250*/  IADD3 R46, P2, PT, R42, R45, RZ ;  /* 0x0000002d2a2e7210 */ /* 0x000fe40007f5e0ff */
[----:B------:R-:W-:Y:S01]  /*2260*/  @!P3 IADD3.X R27, PT, PT, R27, -0x1, RZ, P4, !PT ;  /* 0xffffffff1b1bb810 */ /* 0x000fe200027fe4ff */
[----:B------:R0:W-:Y:S01]  /*2270*/  @P3 STG.E.64 desc[UR36][R22.64], R28 ;  /* 0x0000001c16003986 */ /* 0x0001e2000c101b24 */
[----:B------:R-:W-:Y:S01]  /*2280*/  FSEL R15, R9, R11, !P0 ;  /* 0x0000000b090f7208 */ /* 0x000fe20004000000 */
[----:B------:R-:W-:Y:S01]  /*2290*/  IMAD.X R53, R53, 0x1, R43, P2 ;  /* 0x0000000135357824 */ /* 0x000fe200010e062b */
[----:B------:R-:W-:Y:S01]  /*22a0*/  IADD3 R5, P2, PT, R24, 0x1, RZ ;  /* 0x0000000118057810 */ /* 0x000fe20007f5e0ff */
[----:B------:R0:W-:Y:S01]  /*22b0*/  @!P3 STG.E.64 desc[UR36][R22.64+0x8], R26 ;  /* 0x0000081a1600b986 */ /* 0x0001e2000c101b24 */
[----:B------:R-:W-:Y:S01]  /*22c0*/  FSEL R14, R8, R10, !P0 ;  /* 0x0000000a080e7208 */ /* 0x000fe20004000000 */
[----:B------:R-:W-:Y:S01]  /*22d0*/  IMAD.MOV.U32 R47, RZ, RZ, R53 ;  /* 0x000000ffff2f7224 */ /* 0x000fe200078e0035 */
[----:B------:R-:W-:Y:S01]  /*22e0*/  FSEL R11, R3, R9, !P0 ;  /* 0x00000009030b7208 */ /* 0x000fe20004000000 */
[----:B------:R-:W-:Y:S01]  /*22f0*/  IMAD.X R9, RZ, RZ, R25, P2 ;  /* 0x000000ffff097224 */ /* 0x000fe200010e0619 */
[----:B------:R-:W-:-:S02]  /*2300*/  FSEL R10, R10, R8, !P0 ;  /* 0x000000080a0a7208 */ /* 0x000fc40004000000 */
[----:B------:R0:W-:Y:S01]  /*2310*/  STG.E.64 desc[UR36][R22.64+0x10], R46 ;  /* 0x0000102e16007986 */ /* 0x0001e2000c101b24 */
[----:B------:R-:W-:Y:S02]  /*2320*/  ISETP.NE.U32.AND P0, PT, R5, R16, PT ;  /* 0x000000100500720c */ /* 0x000fe40003f05070 */
[----:B------:R-:W-:Y:S02]  /*2330*/  @P1 LOP3.LUT R3, R15, 0x80000000, RZ, 0x3c, !PT ;  /* 0x800000000f031812 */ /* 0x000fe400078e3cff */
[----:B------:R-:W-:Y:S02]  /*2340*/  ISETP.NE.AND.EX P0, PT, R9, R17, PT, P0 ;  /* 0x000000110900720c */ /* 0x000fe40003f05300 */
[----:B------:R-:W-:Y:S01]  /*2350*/  @P1 LOP3.LUT R5, R11, 0x80000000, RZ, 0x3c, !PT ;  /* 0x800000000b051812 */ /* 0x000fe200078e3cff */
[----:B------:R-:W-:-:S04]  /*2360*/  @P1 IMAD.MOV.U32 R15, RZ, RZ, R3 ;  /* 0x000000ffff0f1224 */ /* 0x000fc800078e0003 */
[----:B------:R-:W-:Y:S02]  /*2370*/  @P1 IMAD.MOV.U32 R11, RZ, RZ, R5 ;  /* 0x000000ffff0b1224 */ /* 0x000fe400078e0005 */
[----:B------:R-:W-:-:S04]  /*2380*/  DADD R14, RZ, R14 ;  /* 0x00000000ff0e7229 */ /* 0x000fc8000000000e */
[----:B------:R-:W-:Y:S01]  /*2390*/  DADD R20, RZ, R10 ;  /* 0x00000000ff147229 */ /* 0x000fe2000000000a */
[----:B0-----:R-:W-:Y:S10]  /*23a0*/  @!P0 BRA `(.L_x_21) ;  /* 0x0000000800708947 */ /* 0x001ff40003800000 */
[----:B------:R-:W-:Y:S01]  /*23b0*/  LOP3.LUT R3, RZ, R24, RZ, 0x33, !PT ;  /* 0x00000018ff037212 */ /* 0x000fe200078e33ff */
[----:B------:R-:W-:Y:S01]  /*23c0*/  BSSY.RECONVERGENT B3, `(.L_x_22) ;  /* 0x0000098000037945 */ /* 0x000fe20003800200 */
[----:B------:R-:W-:Y:S01]  /*23d0*/  LOP3.LUT R23, RZ, R25, RZ, 0x33, !PT ;  /* 0x00000019ff177212 */ /* 0x000fe200078e33ff */
[----:B------:R-:W-:Y:S01]  /*23e0*/  VIADD R0, R44, 0x161f14 ;  /* 0x00161f142c007836 */ /* 0x000fe20000000000 */
[----:B------:R-:W-:Y:S01]  /*23f0*/  IADD3 R22, P0, PT, R16, R3, RZ ;  /* 0x0000000310167210 */ /* 0x000fe20007f1e0ff */
[----:B------:R-:W-:Y:S02]  /*2400*/  IMAD.MOV.U32 R44, RZ, RZ, R40 ;  /* 0x000000ffff2c7224 */ /* 0x000fe400078e0028 */
[----:B------:R-:W-:Y:S02]  /*2410*/  IMAD.MOV.U32 R50, RZ, RZ, R41 ;  /* 0x000000ffff327224 */ /* 0x000fe400078e0029 */
[----:B------:R-:W-:-:S08]  /*2420*/  IMAD.X R23, R17, 0x1, R23, P0 ;  /* 0x0000000111177824 */ /* 0x000fd000000e0617 */
.L_x_25:
[----:B0-----:R-:W-:Y:S01]  /*2430*/  IMAD.MOV.U32 R47, RZ, RZ, R53 ;  /* 0x000000ffff2f7224 */ /* 0x001fe200078e0035 */
[----:B------:R-:W-:Y:S01]  /*2440*/  BSSY.RECONVERGENT B4, `(.L_x_23) ;  /* 0x000001f000047945 */ /* 0x000fe20003800200 */
[----:B------:R-:W-:Y:S02]  /*2450*/  IMAD.MOV.U32 R41, RZ, RZ, R33 ;  /* 0x000000ffff297224 */ /* 0x000fe400078e0021 */
[----:B------:R-:W0:Y:S01]  /*2460*/  I2F.F64.S64 R2, R46 ;  /* 0x0000002e00027312 */ /* 0x000e220000301c00 */
[----:B------:R-:W-:Y:S02]  /*2470*/  IMAD.MOV.U32 R38, RZ, RZ, R0 ;  /* 0x000000ffff267224 */ /* 0x000fe400078e0000 */
[----:B------:R-:W-:Y:S02]  /*2480*/  IMAD.MOV.U32 R40, RZ, RZ, R6 ;  /* 0x000000ffff287224 */ /* 0x000fe400078e0006 */
[----:B------:R-:W-:Y:S01]  /*2490*/  IMAD.MOV.U32 R33, RZ, RZ, R7 ;  /* 0x000000ffff217224 */ /* 0x000fe200078e0007 */
        /* <DEDUP_REMOVED lines=22> */
[----:B------:R-:W-:Y:S01]  /*2600*/  MOV R32, 0x2630 ;  /* 0x0000263000207802 */ /* 0x000fe20000000f00 */
[----:B------:R-:W-:-:S07]  /*2610*/  IMAD.MOV.U32 R39, RZ, RZ, R9 ;  /* 0x000000ffff277224 */ /* 0x000fce00078e0009 */
[----:B------:R-:W-:Y:S05]  /*2620*/  CALL.REL.NOINC `($_Z12DoWorkKernelP16cudaRandomWalkerPlS1_S1_S1_PdS2_S2_$__internal_trig_reduction_slowpathd) ;  /* 0x0000004c009c7944 */ /* 0x000fea0003c00000 */
.L_x_24:
[----:B------:R-:W-:Y:S05]  /*2630*/  BSYNC.RECONVERGENT B4 ;  /* 0x0000000000047941 */ /* 0x000fea0003800200 */
.L_x_23:
[----:B------:R-:W-:Y:S01]  /*2640*/  SHF.R.U32.HI R5, RZ, 0x2, R50 ;  /* 0x00000002ff057819 */ /* 0x000fe20000011632 */
[----:B------:R-:W-:Y:S01]  /*2650*/  IMAD.SHL.U32 R6, R33, 0x10, RZ ;  /* 0x0000001021067824 */ /* 0x000fe200078e00ff */
[----:B------:R-:W-:Y:S01]  /*2660*/  SHF.R.U32.HI R7, RZ, 0x2, R44 ;  /* 0x00000002ff077819 */ /* 0x000fe2000001162c */
[----:B------:R-:W-:Y:S01]  /*2670*/  IMAD.MOV.U32 R10, RZ, RZ, 0x2cb0d246 ;  /* 0x2cb0d246ff0a7424 */ /* 0x000fe200078e00ff */
[----:B------:R-:W-:Y:S01]  /*2680*/  LOP3.LUT R5, R5, R50, RZ, 0x3c, !PT ;  /* 0x0000003205057212 */ /* 0x000fe200078e3cff */
[----:B------:R-:W-:Y:S01]  /*2690*/  IMAD.MOV.U32 R11, RZ, RZ, 0x3e5ae5f1 ;  /* 0x3e5ae5f1ff0b7424 */ /* 0x000fe200078e00ff */
[----:B------:R-:W-:Y:S01]  /*26a0*/  LOP3.LUT R7, R7, R44, RZ, 0x3c, !PT ;  /* 0x0000002c07077212 */ /* 0x000fe200078e3cff */
[----:B------:R-:W-:Y:S01]  /*26b0*/  IMAD.MOV.U32 R8, RZ, RZ, -0x3e107ad8 ;  /* 0xc1ef8528ff087424 */ /* 0x000fe200078e00ff */
[----:B------:R-:W-:Y:S01]  /*26c0*/  UMOV UR6, 0xf9785eba ;  /* 0xf9785eba00067882 */ /* 0x000fe20000000000 */
[C---:B------:R-:W-:Y:S01]  /*26d0*/  IMAD.SHL.U32 R4, R5.reuse, 0x2, RZ ;  /* 0x0000000205047824 */ /* 0x040fe200078e00ff */
[----:B------:R-:W-:Y:S01]  /*26e0*/  UMOV UR7, 0x3de5db65 ;  /* 0x3de5db6500077882 */ /* 0x000fe20000000000 */
[----:B------:R-:W-:Y:S01]  /*26f0*/  IMAD.MOV.U32 R9, RZ, RZ, 0x3e21eea7 ;  /* 0x3e21eea7ff097424 */ /* 0x000fe200078e00ff */
[----:B------:R-:W-:Y:S01]  /*2700*/  UMOV UR4, 0x20fd8164 ;  /* 0x20fd816400047882 */ /* 0x000fe20000000000 */
[----:B------:R-:W-:Y:S01]  /*2710*/  UMOV UR5, 0x3da8ff83 ;  /* 0x3da8ff8300057882 */ /* 0x000fe20000000000 */
[----:B------:R-:W-:Y:S01]  /*2720*/  LOP3.LUT R4, R5, R4, R6, 0x96, !PT ;  /* 0x0000000405047212 */ /* 0x000fe200078e9606 */
[----:B------:R-:W-:Y:S01]  /*2730*/  IMAD.SHL.U32 R5, R7, 0x2, RZ ;  /* 0x0000000207057824 */ /* 0x000fe200078e00ff */
[----:B------:R-:W-:Y:S01]  /*2740*/  IADD3 R50, P0, PT, R26, R28, RZ ;  /* 0x0000001c1a327210 */ /* 0x000fe20007f1e0ff */
[----:B------:R-:W-:Y:S01]  /*2750*/  IMAD.MOV.U32 R48, RZ, RZ, 0x0 ;  /* 0x00000000ff307424 */ /* 0x000fe200078e00ff */
[----:B------:R-:W-:Y:S01]  /*2760*/  LOP3.LUT R6, R4, R33, RZ, 0x3c, !PT ;  /* 0x0000002104067212 */ /* 0x000fe200078e3cff */
[----:B------:R-:W-:Y:S01]  /*2770*/  IMAD.MOV.U32 R49, RZ, RZ, 0x3ca00000 ;  /* 0x3ca00000ff317424 */ /* 0x000fe200078e00ff */
[----:B------:R-:W-:Y:S01]  /*2780*/  I2F.F64.S64 R52, R26 ;  /* 0x0000001a00347312 */ /* 0x000fe20000301c00 */
[----:B------:R-:W-:Y:S01]  /*2790*/  IMAD.X R51, R27, 0x1, R29, P0 ;  /* 0x000000011b337824 */ /* 0x000fe200000e061d */
[----:B------:R-:W-:Y:S01]  /*27a0*/  IADD3 R39, PT, PT, R38, -0x587c5, R6 ;  /* 0xfffa783b26277810 */ /* 0x000fe20007ffe006 */
[----:B------:R-:W-:Y:S01]  /*27b0*/  IMAD.SHL.U32 R4, R6, 0x10, RZ ;  /* 0x0000001006047824 */ /* 0x000fe200078e00ff */
[----:B------:R-:W0:Y:S01]  /*27c0*/  S2UR UR8, SR_CTAID.X ;  /* 0x00000000000879c3 */ /* 0x000e220000002500 */
[----:B------:R-:W-:Y:S01]  /*27d0*/  LOP3.LUT P1, RZ, R0, 0x2, RZ, 0xc0, !PT ;  /* 0x0000000200ff7812 */ /* 0x000fe2000782c0ff */
[----:B------:R-:W-:-:S02]  /*27e0*/  IMAD.MOV.U32 R44, RZ, RZ, R40 ;  /* 0x000000ffff2c7224 */ /* 0x000fc400078e0028 */
[----:B------:R-:W-:Y:S01]  /*27f0*/  LOP3.LUT R5, R7, R5, R4, 0x96, !PT ;  /* 0x0000000507057212 */ /* 0x000fe200078e9604 */
[----:B------:R-:W-:Y:S03]  /*2800*/  I2F.F64.S64 R50, R50 ;  /* 0x0000003200327312 */ /* 0x000fe60000301c00 */
[----:B------:R-:W-:Y:S01]  /*2810*/  LOP3.LUT R7, R5, R6, RZ, 0x3c, !PT ;  /* 0x0000000605077212 */ /* 0x000fe200078e3cff */
[----:B------:R-:W-:Y:S01]  /*2820*/  DMUL R4, R2, R2 ;  /* 0x0000000202047228 */ /* 0x000fe20000000000 */
[----:B------:R-:W0:Y:S03]  /*2830*/  LDC R32, c[0x0][0x360] ;  /* 0x0000d800ff207b82 */ /* 0x000e260000000800 */
[----:B------:R-:W-:-:S04]  /*2840*/  IMAD.IADD R12, R38, 0x1, R7 ;  /* 0x00000001260c7824 */ /* 0x000fc800078e0207 */
[C---:B------:R-:W-:Y:S01]  /*2850*/  DFMA R10, R4.reuse, UR6, -R10 ;  /* 0x00000006040a7c2b */ /* 0x040fe2000800080a */
[----:B------:R-:W-:Y:S01]  /*2860*/  IMAD.WIDE.U32 R12, R12, 0x200000, RZ ;  /* 0x002000000c0c7825 */ /* 0x000fe200078e00ff */
[C---:B------:R-:W-:Y:S01]  /*2870*/  DFMA R8, R4.reuse, -UR4, R8 ;  /* 0x8000000404087c2b */ /* 0x040fe20008000008 */
[----:B------:R-:W-:Y:S01]  /*2880*/  UMOV UR6, 0x69ace392 ;  /* 0x69ace39200067882 */ /* 0x000fe20000000000 */
[----:B------:R-:W-:Y:S01]  /*2890*/  UMOV UR7, 0x3ec71de3 ;  /* 0x3ec71de300077882 */ /* 0x000fe20000000000 */
[----:B------:R-:W-:Y:S01]  /*28a0*/  UMOV UR4, 0x8e06e6d9 ;  /* 0x8e06e6d900047882 */ /* 0x000fe20000000000 */
[----:B------:R-:W-:Y:S01]  /*28b0*/  UMOV UR5, 0x3e927e4f ;  /* 0x3e927e4f00057882 */ /* 0x000fe20000000000 */
[----:B------:R-:W-:Y:S01]  /*28c0*/  LOP3.LUT R12, R12, R39, RZ, 0x3c, !PT ;  /* 0x000000270c0c7212 */ /* 0x000fe200078e3cff */
[C---:B------:R-:W-:Y:S01]  /*28d0*/  DFMA R10, R4.reuse, R10, UR6 ;  /* 0x00000006040a7e2b */ /* 0x040fe2000800000a */
[----:B------:R-:W-:Y:S01]  /*28e0*/  UMOV UR6, 0x19db62a1 ;  /* 0x19db62a100067882 */ /* 0x000fe20000000000 */
[C---:B------:R-:W-:Y:S01]  /*28f0*/  DFMA R8, R4.reuse, R8, -UR4 ;  /* 0x8000000404087e2b */ /* 0x040fe20008000008 */
[----:B------:R-:W-:Y:S01]  /*2900*/  UMOV UR7, 0x3f2a01a0 ;  /* 0x3f2a01a000077882 */ /* 0x000fe20000000000 */
[----:B------:R-:W-:Y:S01]  /*2910*/  UMOV UR4, 0x19ddbce9 ;  /* 0x19ddbce900047882 */ /* 0x000fe20000000000 */
[----:B------:R-:W1:Y:S01]  /*2920*/  I2F.F64.U64 R12, R12 ;  /* 0x0000000c000c7312 */ /* 0x000e620000301800 */
[----:B------:R-:W-:Y:S01]  /*2930*/  UMOV UR5, 0x3efa01a0 ;  /* 0x3efa01a000057882 */ /* 0x000fe20000000000 */
[----:B------:R-:W0:Y:S01]  /*2940*/  S2R R39, SR_TID.X ;  /* 0x0000000000277919 */ /* 0x000e220000002100 */
        /* <DEDUP_REMOVED lines=10> */
[----:B-1----:R-:W-:Y:S01]  /*29f0*/  DFMA R12, R12, R48, 5.5511151231257827021e-17 ;  /* 0x3c9000000c0c742b */ /* 0x002fe20000000030 */
[----:B------:R-:W-:Y:S01]  /*2a00*/  UMOV UR5, 0x3fa55555 ;  /* 0x3fa5555500057882 */ /* 0x000fe20000000000 */
[----:B------:R-:W-:Y:S01]  /*2a10*/  UMOV UR7, 0x3fc55555 ;  /* 0x3fc5555500077882 */ /* 0x000fe20000000000 */
[----:B------:R-:W1:Y:S01]  /*2a20*/  LDC.64 R48, c[0x0][0x380] ;  /* 0x0000e000ff307b82 */ /* 0x000e620000000a00 */
[C---:B------:R-:W-:Y:S02]  /*2a30*/  DFMA R10, R4.reuse, R10, -UR6 ;  /* 0x80000006040a7e2b */ /* 0x040fe4000800000a */
[----:B------:R-:W-:-:S02]  /*2a40*/  DFMA R8, R4, R8, UR4 ;  /* 0x0000000404087e2b */ /* 0x000fc40008000008 */
[----:B------:R-:W-:Y:S01]  /*2a50*/  DMUL R12, R50, R12 ;  /* 0x0000000c320c7228 */ /* 0x000fe20000000000 */
[----:B------:R-:W-:-:S03]  /*2a60*/  IMAD.MOV.U32 R50, RZ, RZ, R41 ;  /* 0x000000ffff327224 */ /* 0x000fc600078e0029 */
[C---:B------:R-:W-:Y:S02]  /*2a70*/  DFMA R10, R4.reuse, R10, RZ ;  /* 0x0000000a040a722b */ /* 0x040fe400000000ff */
[----:B------:R-:W-:Y:S02]  /*2a80*/  DFMA R8, R4, R8, -0.5 ;  /* 0xbfe000000408742b */ /* 0x000fe40000000008 */
[----:B------:R-:W-:-:S04]  /*2a90*/  DSETP.GTU.AND P2, PT, R12, R52, PT ;  /* 0x000000340c00722a */ /* 0x000fc80003f4c000 */
[----:B------:R-:W-:Y:S02]  /*2aa0*/  DFMA R10, R10, R2, R2 ;  /* 0x000000020a0a722b */ /* 0x000fe40000000002 */
[----:B------:R-:W-:Y:S01]  /*2ab0*/  DFMA R8, R4, R8, 1 ;  /* 0x3ff000000408742b */ /* 0x000fe20000000008 */
[----:B------:R-:W-:Y:S01]  /*2ac0*/  LOP3.LUT R2, R0, 0x1, RZ, 0xc0, !PT ;  /* 0x0000000100027812 */ /* 0x000fe200078ec0ff */
[----:B0-----:R-:W-:Y:S02]  /*2ad0*/  IMAD R5, R32, UR8, R39 ;  /* 0x0000000820057c24 */ /* 0x001fe4000f8e0227 */
[----:B------:R-:W-:Y:S01]  /*2ae0*/  IMAD.MOV.U32 R32, RZ, RZ, R40 ;  /* 0x000000ffff207224 */ /* 0x000fe200078e0028 */
[----:B------:R-:W-:Y:S01]  /*2af0*/  ISETP.NE.U32.AND P0, PT, R2, 0x1, PT ;  /* 0x000000010200780c */ /* 0x000fe20003f05070 */
[----:B-1----:R-:W-:Y:S02]  /*2b00*/  IMAD.WIDE R4, R5, 0x48, R48 ;  /* 0x0000004805047825 */ /* 0x002fe400078e0230 */
[----:B------:R-:W-:-:S02]  /*2b10*/  LOP3.LUT R13, R11, 0x80000000, RZ, 0x3c, !PT ;  /* 0x800000000b0d7812 */ /* 0x000fc400078e3cff */
[----:B------:R-:W-:Y:S01]  /*2b20*/  FSEL R3, R9, R11, !P0 ;  /* 0x0000000b09037208 */ /* 0x000fe20004000000 */
[----:B------:R-:W-:Y:S01]  /*2b30*/  @P2 IMAD.MOV.U32 R11, RZ, RZ, 0x1 ;  /* 0x00000001ff0b2424 */ /* 0x000fe200078e00ff */
[----:B------:R-:W-:Y:S01]  /*2b40*/  @P2 IADD3 R28, P5, PT, R28, -0x1, RZ ;  /* 0xffffffff1c1c2810 */ /* 0x000fe20007fbe0ff */
[----:B------:R-:W-:Y:S01]  /*2b50*/  @!P2 IMAD.MOV.U32 R11, RZ, RZ, -0x1 ;  /* 0xffffffffff0ba424 */ /* 0x000fe200078e00ff */
[----:B------:R-:W-:Y:S01]  /*2b60*/  @!P2 IADD3 R26, P6, PT, R26, -0x1, RZ ;  /* 0xffffffff1a1aa810 */ /* 0x000fe20007fde0ff */
[----:B------:R-:W-:Y:S01]  /*2b70*/  @P2 IMAD.MOV.U32 R53, RZ, RZ, RZ ;  /* 0x000000ffff352224 */ /* 0x000fe200078e00ff */
[----:B------:R-:W-:Y:S01]  /*2b80*/  @P2 IADD3.X R29, PT, PT, R29, -0x1, RZ, P5, !PT ;  /* 0xffffffff1d1d2810 */ /* 0x000fe20002ffe4ff */
[----:B------:R-:W-:Y:S01]  /*2b90*/  @!P2 IMAD.MOV.U32 R53, RZ, RZ, -0x1 ;  /* 0xffffffffff35a424 */ /* 0x000fe200078e00ff */
[----:B------:R-:W-:Y:S01]  /*2ba0*/  IADD3 R46, P4, PT, R46, R11, RZ ;  /* 0x0000000b2e2e7210 */ /* 0x000fe20007f9e0ff */
[----:B------:R-:W-:Y:S01]  /*2bb0*/  IMAD.MOV.U32 R39, RZ, RZ, R41 ;  /* 0x000000ffff277224 */ /* 0x000fe200078e0029 */
[----:B------:R-:W-:Y:S01]  /*2bc0*/  @!P2 IADD3.X R27, PT, PT, R27, -0x1, RZ, P6, !PT ;  /* 0xffffffff1b1ba810 */ /* 0x000fe200037fe4ff */
[----:B------:R0:W-:Y:S01]  /*2bd0*/  @P2 STG.E.64 desc[UR36][R4.64], R28 ;  /* 0x0000001c04002986 */ /* 0x0001e2000c101b24 */
[----:B------:R-:W-:Y:S01]  /*2be0*/  FSEL R2, R8, R10, !P0 ;  /* 0x0000000a08027208 */ /* 0x000fe20004000000 */
[----:B------:R-:W-:Y:S01]  /*2bf0*/  IMAD.X R53, R47, 0x1, R53, P4 ;  /* 0x000000012f357824 */ /* 0x000fe200020e0635 */
[----:B------:R-:W-:Y:S01]  /*2c00*/  FSEL R10, R10, R8, !P0 ;  /* 0x000000080a0a7208 */ /* 0x000fe20004000000 */
[----:B------:R0:W-:Y:S01]  /*2c10*/  @!P2 STG.E.64 desc[UR36][R4.64+0x8], R26 ;  /* 0x0000081a0400a986 */ /* 0x0001e2000c101b24 */
[----:B------:R-:W-:Y:S01]  /*2c20*/  IADD3 R22, P2, PT, R22, -0x1, RZ ;  /* 0xffffffff16167810 */ /* 0x000fe20007f5e0ff */
[----:B------:R-:W-:Y:S01]  /*2c30*/  IMAD.MOV.U32 R47, RZ, RZ, R53 ;  /* 0x000000ffff2f7224 */ /* 0x000fe200078e0035 */
[----:B------:R-:W-:Y:S01]  /*2c40*/  FSEL R11, R13, R9, !P0 ;  /* 0x000000090d0b7208 */ /* 0x000fe20004000000 */
[----:B------:R0:W-:Y:S01]  /*2c50*/  STG.E.64 desc[UR36][R4.64+0x20], R32 ;  /* 0x0000202004007986 */ /* 0x0001e2000c101b24 */
[----:B------:R-:W-:Y:S01]  /*2c60*/  IADD3.X R23, PT, PT, R23, -0x1, RZ, P2, !PT ;  /* 0xffffffff17177810 */ /* 0x000fe200017fe4ff */
[----:B------:R-:W-:Y:S01]  /*2c70*/  VIADD R0, R38, 0xb0f8a ;  /* 0x000b0f8a26007836 */ /* 0x000fe20000000000 */
[----:B------:R-:W-:Y:S01]  /*2c80*/  ISETP.NE.U32.AND P0, PT, R22, RZ, PT ;  /* 0x000000ff1600720c */ /* 0x000fe20003f05070 */
[----:B------:R0:W-:Y:S01]  /*2c90*/  STG.E.64 desc[UR36][R4.64+0x18], R38 ;  /* 0x0000182604007986 */ /* 0x0001e2000c101b24 */
[----:B------:R-:W-:-:S02]  /*2ca0*/  @P1 LOP3.LUT R9, R3, 0x80000000, RZ, 0x3c, !PT ;  /* 0x8000000003091812 */ /* 0x000fc400078e3cff */
[----:B------:R-:W-:Y:S01]  /*2cb0*/  ISETP.NE.AND.EX P0, PT, R23, RZ, PT, P0 ;  /* 0x000000ff1700720c */ /* 0x000fe20003f05300 */
[----:B------:R0:W-:Y:S01]  /*2cc0*/  STG.E.64 desc[UR36][R4.64+0x28], R6 ;  /* 0x0000280604007986 */ /* 0x0001e2000c101b24 */
[----:B------:R-:W-:Y:S01]  /*2cd0*/  @P1 LOP3.LUT R13, R11, 0x80000000, RZ, 0x3c, !PT ;  /* 0x800000000b0d1812 */ /* 0x000fe200078e3cff */
[----:B------:R-:W-:Y:S02]  /*2ce0*/  @P1 IMAD.MOV.U32 R3, RZ, RZ, R9 ;  /* 0x000000ffff031224 */ /* 0x000fe400078e0009 */
[----:B------:R0:W-:Y:S02]  /*2cf0*/  STG.E.64 desc[UR36][R4.64+0x10], R46 ;  /* 0x0000102e04007986 */ /* 0x0001e4000c101b24 */
[----:B------:R-:W-:Y:S02]  /*2d00*/  @P1 IMAD.MOV.U32 R11, RZ, RZ, R13 ;  /* 0x000000ffff0b1224 */ /* 0x000fe400078e000d */
[----:B------:R-:W-:-:S04]  /*2d10*/  DADD R14, R2, R14 ;  /* 0x00000000020e7229 */ /* 0x000fc8000000000e */
[----:B------:R-:W-:Y:S01]  /*2d20*/  DADD R20, R10, R20 ;  /* 0x000000000a147229 */ /* 0x000fe20000000014 */
[----:B------:R-:W-:Y:S10]  /*2d30*/  @P0 BRA `(.L_x_25) ;  /* 0xfffffff400bc0947 */ /* 0x000ff4000383ffff */
[----:B------:R-:W-:Y:S05]  /*2d40*/  BSYNC.RECONVERGENT B3 ;  /* 0x0000000000037941 */ /* 0x000fea0003800200 */
.L_x_22:
[----:B------:R-:W-:-:S04]  /*2d50*/  IADD3 R50, P0, PT, R16, -0x1, RZ ;  /* 0xffffffff10327810 */ /* 0x000fc80007f1e0ff */
[----:B------:R-:W-:-:S09]  /*2d60*/  IADD3.X R51, PT, PT, R17, -0x1, RZ, P0, !PT ;  /* 0xffffffff11337810 */ /* 0x000fd200007fe4ff */
.L_x_21:
[----:B------:R-:W-:Y:S05]  /*2d70*/  BSYNC.RECONVERGENT B2 ;  /* 0x0000000000027941 */ /* 0x000fea0003800200 */
.L_x_20:
[----:B------:R-:W1:Y:S01]  /*2d80*/  I2F.F64 R2, R46 ;  /* 0x0000002e00027312 */ /* 0x000e620000201c00 */
[----:B------:R-:W-:Y:S01]  /*2d90*/  BSSY.RECONVERGENT B2, `(.L_x_26) ;  /* 0x000001b000027945 */ /* 0x000fe20003800200 */
[----:B-1----:R-:W-:-:S08]  /*2da0*/  DMUL R10, R18, R2 ;  /* 0x00000002120a7228 */ /* 0x002fd00000000000 */
[----:B------:R-:W-:-:S14]  /*2db0*/  DSETP.NEU.AND P0, PT, |R10|, +INF , PT ;  /* 0x7ff000000a00742a */ /* 0x000fdc0003f0d200 */
[----:B0-----:R-:W-:Y:S01]  /*2dc0*/  @!P0 DMUL R4, RZ, R10 ;  /* 0x0000000aff048228 */ /* 0x001fe20000000000 */
        /* <DEDUP_REMOVED lines=21> */
[----:B------:R-:W-:Y:S02]  /*2f20*/  IMAD.MOV.U32 R4, RZ, RZ, R2 ;  /* 0x000000ffff047224 */ /* 0x000fe400078e0002 */
[----:B------:R-:W-:-:S07]  /*2f30*/  IMAD.MOV.U32 R5, RZ, RZ, R3 ;  /* 0x000000ffff057224 */ /* 0x000fce00078e0003 */
.L_x_27:
[----:B------:R-:W-:Y:S05]  /*2f40*/  BSYNC.RECONVERGENT B2 ;  /* 0x0000000000027941 */ /* 0x000fea0003800200 */
.L_x_26:
        /* <DEDUP_REMOVED lines=8> */
[----:B------:R-:W-:Y:S01]  /*2fd0*/  UMOV UR6, 0xf9785eba ;  /* 0xf9785eba00067882 */ /* 0x000fe20000000000 */
[C---:B------:R-:W-:Y:S01]  /*2fe0*/  IMAD.SHL.U32 R8, R2.reuse, 0x2, RZ ;  /* 0x0000000202087824 */ /* 0x040fe200078e00ff */
[----:B------:R-:W-:Y:S01]  /*2ff0*/  UMOV UR7, 0x3de5db65 ;  /* 0x3de5db6500077882 */ /* 0x000fe20000000000 */
[----:B------:R-:W-:Y:S01]  /*3000*/  IMAD.MOV.U32 R48, RZ, RZ, 0x0 ;  /* 0x00000000ff307424 */ /* 0x000fe200078e00ff */
[----:B------:R-:W-:Y:S01]  /*3010*/  UMOV UR4, 0x20fd8164 ;  /* 0x20fd816400047882 */ /* 0x000fe20000000000 */
[----:B------:R-:W-:Y:S01]  /*3020*/  IMAD.MOV.U32 R49, RZ, RZ, 0x3ca00000 ;  /* 0x3ca00000ff317424 */ /* 0x000fe200078e00ff */
[----:B------:R-:W-:Y:S01]  /*3030*/  LOP3.LUT R2, R2, R8, R3, 0x96, !PT ;  /* 0x0000000802027212 */ /* 0x000fe200078e9603 */
[C---:B------:R-:W-:Y:S01]  /*3040*/  IMAD.SHL.U32 R3, R9.reuse, 0x2, RZ ;  /* 0x0000000209037824 */ /* 0x040fe200078e00ff */
[----:B------:R-:W-:Y:S01]  /*3050*/  UMOV UR5, 0x3da8ff83 ;  /* 0x3da8ff8300057882 */ /* 0x000fe20000000000 */
[----:B------:R-:W0:Y:S01]  /*3060*/  S2R R44, SR_TID.X ;  /* 0x00000000002c7919 */ /* 0x000e220000002100 */
[----:B------:R-:W-:Y:S01]  /*3070*/  LOP3.LUT R2, R2, R7, RZ, 0x3c, !PT ;  /* 0x0000000702027212 */ /* 0x000fe200078e3cff */
[----:B------:R-:W-:Y:S01]  /*3080*/  I2F.F64.S64 R54, R26 ;  /* 0x0000001a00367312 */ /* 0x000fe20000301c00 */
[----:B------:R-:W0:Y:S01]  /*3090*/  S2UR UR8, SR_CTAID.X ;  /* 0x00000000000879c3 */ /* 0x000e220000002500 */
[----:B------:R-:W-:Y:S01]  /*30a0*/  IMAD.MOV.U32 R47, RZ, RZ, 0x1 ;  /* 0x00000001ff2f7424 */ /* 0x000fe200078e00ff */
[----:B------:R-:W-:Y:S01]  /*30b0*/  IADD3 R41, PT, PT, R38, 0x587c5, R2 ;  /* 0x000587c526297810 */ /* 0x000fe20007ffe002 */
[----:B------:R-:W-:Y:S01]  /*30c0*/  IMAD.SHL.U32 R8, R2, 0x10, RZ ;  /* 0x0000001002087824 */ /* 0x000fe200078e00ff */
[----:B------:R-:W-:Y:S01]  /*30d0*/  LOP3.LUT P1, RZ, R0, 0x2, RZ, 0xc0, !PT ;  /* 0x0000000200ff7812 */ /* 0x000fe2000782c0ff */
[----:B------:R-:W-:Y:S03]  /*30e0*/  BSSY.RECONVERGENT B2, `(.L_x_28) ;  /* 0x00000ea000027945 */ /* 0x000fe60003800200 */
[----:B------:R-:W-:Y:S01]  /*30f0*/  LOP3.LUT R3, R9, R3, R8, 0x96, !PT ;  /* 0x0000000309037212 */ /* 0x000fe200078e9608 */
[----:B------:R-:W-:Y:S01]  /*3100*/  DMUL R8, R4, R4 ;  /* 0x0000000404087228 */ /* 0x000fe20000000000 */
[----:B------:R-:W0:Y:S02]  /*3110*/  LDC R39, c[0x0][0x360] ;  /* 0x0000d800ff277b82 */ /* 0x000e240000000800 */
[----:B------:R-:W-:-:S05]  /*3120*/  LOP3.LUT R3, R3, R2, RZ, 0x3c, !PT ;  /* 0x0000000203037212 */ /* 0x000fca00078e3cff */
[----:B------:R-:W-:Y:S01]  /*3130*/  IMAD.IADD R10, R3, 0x1, R32 ;  /* 0x00000001030a7824 */ /* 0x000fe200078e0220 */
[----:B------:R-:W-:Y:S01]  /*3140*/  DFMA R12, R8, UR6, -R12 ;  /* 0x00000006080c7c2b */ /* 0x000fe2000800080c */
[----:B------:R-:W-:Y:S01]  /*3150*/  UMOV UR6, 0x69ace392 ;  /* 0x69ace39200067882 */ /* 0x000fe20000000000 */
[----:B------:R-:W-:Y:S01]  /*3160*/  UMOV UR7, 0x3ec71de3 ;  /* 0x3ec71de300077882 */ /* 0x000fe20000000000 */
[----:B------:R-:W-:-:S03]  /*3170*/  IMAD.WIDE.U32 R10, R10, 0x200000, RZ ;  /* 0x002000000a0a7825 */ /* 0x000fc600078e00ff */
[----:B------:R-:W-:Y:S01]  /*3180*/  LOP3.LUT R40, R10, R41, RZ, 0x3c, !PT ;  /* 0x000000290a287212 */ /* 0x000fe200078e3cff */
[----:B------:R-:W-:Y:S01]  /*3190*/  IMAD.MOV.U32 R41, RZ, RZ, R11 ;  /* 0x000000ffff297224 */ /* 0x000fe200078e000b */
[----:B------:R-:W-:Y:S01]  /*31a0*/  DFMA R12, R8, R12, UR6 ;  /* 0x00000006080c7e2b */ /* 0x000fe2000800000c */
[----:B------:R-:W-:Y:S01]  /*31b0*/  IMAD.MOV.U32 R10, RZ, RZ, -0x3e107ad8 ;  /* 0xc1ef8528ff0a7424 */ /* 0x000fe200078e00ff */
[----:B------:R-:W-:Y:S01]  /*31c0*/  UMOV UR6, 0x19db62a1 ;  /* 0x19db62a100067882 */ /* 0x000fe20000000000 */
[----:B------:R1:W2:Y:S01]  /*31d0*/  I2F.F64.U64 R22, R40 ;  /* 0x0000002800167312 */ /* 0x0002a20000301800 */
[----:B------:R-:W-:Y:S01]  /*31e0*/  IMAD.MOV.U32 R11, RZ, RZ, 0x3e21eea7 ;  /* 0x3e21eea7ff0b7424 */ /* 0x000fe200078e00ff */
[----:B------:R-:W-:-:S03]  /*31f0*/  UMOV UR7, 0x3f2a01a0 ;  /* 0x3f2a01a000077882 */ /* 0x000fc60000000000 */
[C---:B------:R-:W-:Y:S01]  /*3200*/  DFMA R12, R8.reuse, R12, -UR6 ;  /* 0x80000006080c7e2b */ /* 0x040fe2000800000c */
[----:B------:R-:W-:Y:S01]  /*3210*/  UMOV UR6, 0x11110818 ;  /* 0x1111081800067882 */ /* 0x000fe20000000000 */
[C---:B------:R-:W-:Y:S01]  /*3220*/  DFMA R10, R8.reuse, -UR4, R10 ;  /* 0x80000004080a7c2b */ /* 0x040fe2000800000a */
[----:B------:R-:W-:Y:S01]  /*3230*/  UMOV UR4, 0x8e06e6d9 ;  /* 0x8e06e6d900047882 */ /* 0x000fe20000000000 */
[----:B------:R-:W-:Y:S01]  /*3240*/  UMOV UR5, 0x3e927e4f ;  /* 0x3e927e4f00057882 */ /* 0x000fe20000000000 */
[----:B------:R-:W-:Y:S01]  /*3250*/  UMOV UR7, 0x3f811111 ;  /* 0x3f81111100077882 */ /* 0x000fe20000000000 */
[----:B-1----:R-:W1:Y:S02]  /*3260*/  LDC.64 R40, c[0x0][0x380] ;  /* 0x0000e000ff287b82 */ /* 0x002e640000000a00 */
[----:B------:R-:W-:Y:S01]  /*3270*/  DFMA R12, R8, R12, UR6 ;  /* 0x00000006080c7e2b */ /* 0x000fe2000800000c */
[----:B------:R-:W-:Y:S01]  /*3280*/  UMOV UR6, 0x55555551 ;  /* 0x5555555100067882 */ /* 0x000fe20000000000 */
[----:B--2---:R-:W-:Y:S01]  /*3290*/  DFMA R22, R22, R48, 5.5511151231257827021e-17 ;  /* 0x3c9000001616742b */ /* 0x004fe20000000030 */
[----:B------:R-:W-:Y:S01]  /*32a0*/  UMOV UR7, 0x3fa55555 ;  /* 0x3fa5555500077882 */ /* 0x000fe20000000000 */
[----:B------:R-:W-:Y:S01]  /*32b0*/  IADD3 R48, P0, PT, R26, R28, RZ ;  /* 0x0000001c1a307210 */ /* 0x000fe20007f1e0ff */
[----:B------:R-:W-:Y:S01]  /*32c0*/  DFMA R10, R8, R10, -UR4 ;  /* 0x80000004080a7e2b */ /* 0x000fe2000800000a */
[----:B------:R-:W-:Y:S01]  /*32d0*/  UMOV UR4, 0x19ddbce9 ;  /* 0x19ddbce900047882 */ /* 0x000fe20000000000 */
[----:B------:R-:W-:-:S02]  /*32e0*/  UMOV UR5, 0x3efa01a0 ;  /* 0x3efa01a000057882 */ /* 0x000fc40000000000 */
[----:B------:R-:W-:-:S04]  /*32f0*/  IMAD.X R49, R27, 0x1, R29, P0 ;  /* 0x000000011b317824 */ /* 0x000fc800000e061d */
[----:B------:R-:W-:Y:S01]  /*3300*/  DFMA R10, R8, R10, UR4 ;  /* 0x00000004080a7e2b */ /* 0x000fe2000800000a */
[----:B------:R-:W-:Y:S01]  /*3310*/  UMOV UR4, 0x16c15d47 ;  /* 0x16c15d4700047882 */ /* 0x000fe20000000000 */
[----:B------:R-:W2:Y:S01]  /*3320*/  I2F.F64.S64 R48, R48 ;  /* 0x0000003000307312 */ /* 0x000ea20000301c00 */
[----:B------:R-:W-:-:S05]  /*3330*/  UMOV UR5, 0x3f56c16c ;  /* 0x3f56c16c00057882 */ /* 0x000fca0000000000 */
[C---:B------:R-:W-:Y:S01]  /*3340*/  DFMA R10, R8.reuse, R10, -UR4 ;  /* 0x80000004080a7e2b */ /* 0x040fe2000800000a */
[----:B------:R-:W-:Y:S01]  /*3350*/  UMOV UR4, 0x55555554 ;  /* 0x5555555400047882 */ /* 0x000fe20000000000 */
[----:B------:R-:W-:Y:S02]  /*3360*/  UMOV UR5, 0x3fc55555 ;  /* 0x3fc5555500057882 */ /* 0x000fe40000000000 */
[----:B------:R-:W-:-:S04]  /*3370*/  DFMA R12, R8, R12, -UR4 ;  /* 0x80000004080c7e2b */ /* 0x000fc8000800000c */
[----:B------:R-:W-:Y:S02]  /*3380*/  DFMA R10, R8, R10, UR6 ;  /* 0x00000006080a7e2b */ /* 0x000fe4000800000a */
[----:B--2---:R-:W-:Y:S02]  /*3390*/  DMUL R22, R48, R22 ;  /* 0x0000001630167228 */ /* 0x004fe40000000000 */
[----:B------:R-:W-:-:S04]  /*33a0*/  DFMA R12, R8, R12, RZ ;  /* 0x0000000c080c722b */ /* 0x000fc800000000ff */
[----:B------:R-:W-:Y:S02]  /*33b0*/  DFMA R10, R8, R10, -0.5 ;  /* 0xbfe00000080a742b */ /* 0x000fe4000000000a */
[----:B------:R-:W-:Y:S02]  /*33c0*/  DSETP.GTU.AND P2, PT, R22, R54, PT ;  /* 0x000000361600722a */ /* 0x000fe40003f4c000 */
[----:B------:R-:W-:Y:S01]  /*33d0*/  DFMA R12, R12, R4, R4 ;  /* 0x000000040c0c722b */ /* 0x000fe20000000004 */
[----:B------:R-:W-:Y:S01]  /*33e0*/  LOP3.LUT R4, R0, 0x1, RZ, 0xc0, !PT ;  /* 0x0000000100047812 */ /* 0x000fe200078ec0ff */
[----:B0-----:R-:W-:Y:S02]  /*33f0*/  IMAD R5, R39, UR8, R44 ;  /* 0x0000000827057c24 */ /* 0x001fe4000f8e022c */
[----:B------:R-:W-:Y:S01]  /*3400*/  SEL R47, R47, 0xffffffff, P2 ;  /* 0xffffffff2f2f7807 */ /* 0x000fe20001000000 */
[----:B------:R-:W-:Y:S01]  /*3410*/  DFMA R10, R8, R10, 1 ;  /* 0x3ff00000080a742b */ /* 0x000fe2000000000a */
[----:B------:R-:W-:Y:S01]  /*3420*/  ISETP.NE.U32.AND P0, PT, R4, 0x1, PT ;  /* 0x000000010400780c */ /* 0x000fe20003f05070 */
[----:B-1----:R-:W-:-:S03]  /*3430*/  IMAD.WIDE R4, R5, 0x48, R40 ;  /* 0x0000004805047825 */ /* 0x002fc600078e0228 */
[----:B------:R-:W-:Y:S02]  /*3440*/  LOP3.LUT R39, R13, 0x80000000, RZ, 0x3c, !PT ;  /* 0x800000000d277812 */ /* 0x000fe400078e3cff */
[----:B------:R-:W-:Y:S01]  /*3450*/  @P2 IADD3 R28, P4, PT, R28, -0x1, RZ ;  /* 0xffffffff1c1c2810 */ /* 0x000fe20007f9e0ff */
[----:B------:R0:W-:Y:S01]  /*3460*/  STG.E.64 desc[UR36][R4.64+0x18], R32 ;  /* 0x0000182004007986 */ /* 0x0001e2000c101b24 */
[----:B------:R-:W-:Y:S02]  /*3470*/  @!P2 IADD3 R26, P5, PT, R26, -0x1, RZ ;  /* 0xffffffff1a1aa810 */ /* 0x000fe40007fbe0ff */
[----:B------:R-:W-:Y:S01]  /*3480*/  @P2 IADD3.X R29, PT, PT, R29, -0x1, RZ, P4, !PT ;  /* 0xffffffff1d1d2810 */ /* 0x000fe200027fe4ff */
[----:B------:R0:W-:Y:S01]  /*3490*/  STG.E.64 desc[UR36][R4.64+0x20], R6 ;  /* 0x0000200604007986 */ /* 0x0001e2000c101b24 */
[----:B------:R-:W-:Y:S02]  /*34a0*/  @!P2 IADD3.X R27, PT, PT, R27, -0x1, RZ, P5, !PT ;  /* 0xffffffff1b1ba810 */ /* 0x000fe40002ffe4ff */
[----:B------:R-:W-:Y:S01]  /*34b0*/  IADD3 R8, P4, PT, R47, R46, RZ ;  /* 0x0000002e2f087210 */ /* 0x000fe20007f9e0ff */
[----:B------:R0:W-:Y:S01]  /*34c0*/  @P2 STG.E.64 desc[UR36][R4.64], R28 ;  /* 0x0000001c04002986 */ /* 0x0001e2000c101b24 */
[----:B------:R-:W-:-:S02]  /*34d0*/  FSEL R22, R10, R12, !P0 ;  /* 0x0000000c0a167208 */ /* 0x000fc40004000000 */
[----:B------:R-:W-:Y:S01]  /*34e0*/  LEA.HI.X.SX32 R9, R47, R53, 0x1, P4 ;  /* 0x000000352f097211 */ /* 0x000fe200020f0eff */
[----:B------:R0:W-:Y:S01]  /*34f0*/  @!P2 STG.E.64 desc[UR36][R4.64+0x8], R26 ;  /* 0x0000081a0400a986 */ /* 0x0001e2000c101b24 */
[----:B------:R-:W-:Y:S02]  /*3500*/  IADD3 R0, P2, PT, R50, 0x2, RZ ;  /* 0x0000000232007810 */ /* 0x000fe40007f5e0ff */
[----:B------:R-:W-:Y:S01]  /*3510*/  FSEL R23, R11, R13, !P0 ;  /* 0x0000000d0b177208 */ /* 0x000fe20004000000 */
[----:B------:R0:W-:Y:S01]  /*3520*/  STG.E.64 desc[UR36][R4.64+0x28], R2 ;  /* 0x0000280204007986 */ /* 0x0001e2000c101b24 */
[----:B------:R-:W-:Y:S01]  /*3530*/  FSEL R12, R12, R10, !P0 ;  /* 0x0000000a0c0c7208 */ /* 0x000fe20004000000 */
[----:B------:R-:W-:Y:S01]  /*3540*/  IMAD.X R41, RZ, RZ, R51, P2 ;  /* 0x000000ffff297224 */ /* 0x000fe200010e0633 */
[----:B------:R-:W-:Y:S01]  /*3550*/  FSEL R13, R39, R11, !P0 ;  /* 0x0000000b270d7208 */ /* 0x000fe20004000000 */
[----:B------:R0:W-:Y:S01]  /*3560*/  STG.E.64 desc[UR36][R4.64+0x10], R8 ;  /* 0x0000100804007986 */ /* 0x0001e2000c101b24 */
[----:B------:R-:W-:-:S02]  /*3570*/  ISETP.NE.U32.AND P0, PT, R0, R35, PT ;  /* 0x000000230000720c */ /* 0x000fc40003f05070 */
[----:B------:R-:W-:Y:S02]  /*3580*/  @P1 LOP3.LUT R11, R23, 0x80000000, RZ, 0x3c, !PT ;  /* 0x80000000170b1812 */ /* 0x000fe400078e3cff */
[----:B------:R-:W-:Y:S02]  /*3590*/  ISETP.NE.AND.EX P0, PT, R41, R34, PT, P0 ;  /* 0x000000222900720c */ /* 0x000fe40003f05300 */
[----:B------:R-:W-:Y:S01]  /*35a0*/  @P1 LOP3.LUT R39, R13, 0x80000000, RZ, 0x3c, !PT ;  /* 0x800000000d271812 */ /* 0x000fe200078e3cff */
[----:B------:R-:W-:-:S04]  /*35b0*/  @P1 IMAD.MOV.U32 R23, RZ, RZ, R11 ;  /* 0x000000ffff171224 */ /* 0x000fc800078e000b */
[----:B------:R-:W-:Y:S02]  /*35c0*/  @P1 IMAD.MOV.U32 R13, RZ, RZ, R39 ;  /* 0x000000ffff0d1224 */ /* 0x000fe400078e0027 */
[----:B------:R-:W-:-:S04]  /*35d0*/  DADD R22, R22, R36 ;  /* 0x0000000016167229 */ /* 0x000fc80000000024 */
[----:B------:R-:W-:Y:S01]  /*35e0*/  DADD R30, R12, R30 ;  /* 0x000000000c1e7229 */ /* 0x000fe2000000001e */
[----:B0-----:R-:W-:Y:S10]  /*35f0*/  @!P0 BRA `(.L_x_29) ;  /* 0x0000000800608947 */ /* 0x001ff40003800000 */
[----:B------:R-:W-:Y:S01]  /*3600*/  IADD3 R44, P0, P1, R35, -0x2, -R50 ;  /* 0xfffffffe232c7810 */ /* 0x000fe2000791e832 */
[----:B------:R-:W-:Y:S02]  /*3610*/  VIADD R53, R38, 0x10974f ;  /* 0x0010974f26357836 */ /* 0x000fe40000000000 */
[----:B------:R-:W-:Y:S01]  /*3620*/  IMAD.MOV.U32 R38, RZ, RZ, R2 ;  /* 0x000000ffff267224 */ /* 0x000fe200078e0002 */
[----:B------:R-:W-:Y:S01]  /*3630*/  IADD3.X R50, PT, PT, R34, -0x1, ~R51, P0, P1 ;  /* 0xffffffff22327810 */ /* 0x000fe200007e2c33 */
[----:B------:R-:W-:Y:S02]  /*3640*/  IMAD.MOV.U32 R40, RZ, RZ, R8 ;  /* 0x000000ffff287224 */ /* 0x000fe400078e0008 */
[----:B------:R-:W-:-:S07]  /*3650*/  IMAD.MOV.U32 R41, RZ, RZ, R9 ;  /* 0x000000ffff297224 */ /* 0x000fce00078e0009 */
.L_x_32:
[----:B------:R-:W0:Y:S01]  /*3660*/  I2F.F64.S64 R4, R40 ;  /* 0x0000002800047312 */ /* 0x000e220000301c00 */
[----:B------:R-:W-:Y:S01]  /*3670*/  BSSY.RECONVERGENT B3, `(.L_x_30) ;  /* 0x000001d000037945 */ /* 0x000fe20003800200 */
        /* <DEDUP_REMOVED lines=28> */
.L_x_31:
[----:B------:R-:W-:Y:S05]  /*3840*/  BSYNC.RECONVERGENT B3 ;  /* 0x0000000000037941 */ /* 0x000fea0003800200 */
.L_x_30:
        /* <DEDUP_REMOVED lines=17> */
[----:B------:R-:W0:Y:S01]  /*3960*/  S2R R39, SR_TID.X ;  /* 0x0000000000277919 */ /* 0x000e220000002100 */
[----:B------:R-:W-:Y:S01]  /*3970*/  IMAD.X R57, R27, 0x1, R29, P0 ;  /* 0x000000011b397824 */ /* 0x000fe200000e061d */
[----:B------:R-:W-:Y:S01]  /*3980*/  LOP3.LUT R2, R2, R7, RZ, 0x3c, !PT ;  /* 0x0000000702027212 */ /* 0x000fe200078e3cff */
[----:B------:R-:W-:Y:S01]  /*3990*/  IMAD.MOV.U32 R55, RZ, RZ, 0x3ca00000 ;  /* 0x3ca00000ff377424 */ /* 0x000fe200078e00ff */
[----:B------:R-:W0:Y:S01]  /*39a0*/  S2UR UR8, SR_CTAID.X ;  /* 0x00000000000879c3 */ /* 0x000e220000002500 */
[----:B------:R-:W-:-:S02]  /*39b0*/  LOP3.LUT P1, RZ, R0, 0x2, RZ, 0xc0, !PT ;  /* 0x0000000200ff7812 */ /* 0x000fc4000782c0ff */
[C---:B------:R-:W-:Y:S01]  /*39c0*/  IMAD.SHL.U32 R6, R2.reuse, 0x10, RZ ;  /* 0x0000001002067824 */ /* 0x040fe200078e00ff */
[----:B------:R-:W-:Y:S01]  /*39d0*/  I2F.F64.S64 R56, R56 ;  /* 0x0000003800387312 */ /* 0x000fe20000301c00 */
[----:B------:R-:W-:Y:S02]  /*39e0*/  IMAD.IADD R49, R2, 0x1, R53 ;  /* 0x0000000102317824 */ /* 0x000fe400078e0235 */
[----:B------:R-:W-:Y:S01]  /*39f0*/  VIADD R53, R53, 0xb0f8a ;  /* 0x000b0f8a35357836 */ /* 0x000fe20000000000 */
        /* <DEDUP_REMOVED lines=14> */
[----:B------:R-:W-:Y:S01]  /*3ae0*/  IMAD.MOV.U32 R11, RZ, RZ, 0x3e21eea7 ;  /* 0x3e21eea7ff0b7424 */ /* 0x000fe200078e00ff */
[----:B------:R1:W2:Y:S01]  /*3af0*/  I2F.F64.U64 R32, R48 ;  /* 0x0000003000207312 */ /* 0x0002a20000301800 */
        /* <DEDUP_REMOVED lines=8> */
[C---:B------:R-:W-:Y:S01]  /*3b80*/  DFMA R12, R8.reuse, R12, UR6 ;  /* 0x00000006080c7e2b */ /* 0x040fe2000800000c */
[----:B------:R-:W-:Y:S01]  /*3b90*/  UMOV UR6, 0x55555554 ;  /* 0x5555555400067882 */ /* 0x000fe20000000000 */
[----:B------:R-:W-:Y:S01]  /*3ba0*/  DFMA R10, R8, R10, -UR4 ;  /* 0x80000004080a7e2b */ /* 0x000fe2000800000a */
[----:B------:R-:W-:Y:S01]  /*3bb0*/  UMOV UR4, 0x19ddbce9 ;  /* 0x19ddbce900047882 */ /* 0x000fe20000000000 */
[----:B------:R-:W-:Y:S01]  /*3bc0*/  UMOV UR5, 0x3efa01a0 ;  /* 0x3efa01a000057882 */ /* 0x000fe20000000000 */
[----:B--2---:R-:W-:Y:S01]  /*3bd0*/  DFMA R32, R32, R54, 5.5511151231257827021e-17 ;  /* 0x3c9000002020742b */ /* 0x004fe20000000036 */
[----:B------:R-:W-:Y:S01]  /*3be0*/  UMOV UR7, 0x3fc55555 ;  /* 0x3fc5555500077882 */ /* 0x000fe20000000000 */
[----:B------:R-:W2:Y:S01]  /*3bf0*/  I2F.F64.S64 R54, R26 ;  /* 0x0000001a00367312 */ /* 0x000ea20000301c00 */
[----:B------:R-:W-:-:S02]  /*3c00*/  DFMA R12, R8, R12, -UR6 ;  /* 0x80000006080c7e2b */ /* 0x000fc4000800000c */
[----:B------:R-:W-:Y:S01]  /*3c10*/  DFMA R10, R8, R10, UR4 ;  /* 0x00000004080a7e2b */ /* 0x000fe2000800000a */
[----:B------:R-:W-:Y:S01]  /*3c20*/  UMOV UR4, 0x16c15d47 ;  /* 0x16c15d4700047882 */ /* 0x000fe20000000000 */
[----:B------:R-:W-:Y:S01]  /*3c30*/  UMOV UR5, 0x3f56c16c ;  /* 0x3f56c16c00057882 */ /* 0x000fe20000000000 */
[----:B------:R-:W-:-:S03]  /*3c40*/  DMUL R32, R56, R32 ;  /* 0x0000002038207228 */ /* 0x000fc60000000000 */
[C---:B------:R-:W-:Y:S02]  /*3c50*/  DFMA R12, R8.reuse, R12, RZ ;  /* 0x0000000c080c722b */ /* 0x040fe400000000ff */
[----:B------:R-:W-:Y:S01]  /*3c60*/  DFMA R10, R8, R10, -UR4 ;  /* 0x80000004080a7e2b */ /* 0x000fe2000800000a */
[----:B------:R-:W-:Y:S01]  /*3c70*/  UMOV UR4, 0x55555551 ;  /* 0x5555555100047882 */ /* 0x000fe20000000000 */
[----:B------:R-:W-:Y:S01]  /*3c80*/  UMOV UR5, 0x3fa55555 ;  /* 0x3fa5555500057882 */ /* 0x000fe20000000000 */
[----:B--2---:R-:W-:-:S03]  /*3c90*/  DSETP.GTU.AND P2, PT, R32, R54, PT ;  /* 0x000000362000722a */ /* 0x004fc60003f4c000 */
[----:B------:R-:W-:Y:S02]  /*3ca0*/  DFMA R12, R12, R4, R4 ;  /* 0x000000040c0c722b */ /* 0x000fe40000000004 */
[----:B------:R-:W-:Y:S01]  /*3cb0*/  DFMA R10, R8, R10, UR4 ;  /* 0x00000004080a7e2b */ /* 0x000fe2000800000a */
[----:B------:R-:W-:-:S04]  /*3cc0*/  LOP3.LUT R4, R0, 0x1, RZ, 0xc0, !PT ;  /* 0x0000000100047812 */ /* 0x000fc800078ec0ff */
[----:B------:R-:W-:-:S03]  /*3cd0*/  ISETP.NE.U32.AND P0, PT, R4, 0x1, PT ;  /* 0x000000010400780c */ /* 0x000fc60003f05070 */
[C---:B------:R-:W-:Y:S01]  /*3ce0*/  DFMA R10, R8.reuse, R10, -0.5 ;  /* 0xbfe00000080a742b */ /* 0x040fe2000000000a */
[----:B------:R-:W-:Y:S01]  /*3cf0*/  @P2 IADD3 R28, P5, PT, R28, -0x1, RZ ;  /* 0xffffffff1c1c2810 */ /* 0x000fe20007fbe0ff */
[----:B------:R-:W-:Y:S01]  /*3d00*/  @P2 IMAD.MOV.U32 R33, RZ, RZ, 0x1 ;  /* 0x00000001ff212424 */ /* 0x000fe200078e00ff */
[----:B------:R-:W-:Y:S01]  /*3d10*/  @!P2 IADD3 R26, P6, PT, R26, -0x1, RZ ;  /* 0xffffffff1a1aa810 */ /* 0x000fe20007fde0ff */
[----:B------:R-:W-:Y:S01]  /*3d20*/  @P2 IMAD.MOV.U32 R51, RZ, RZ, RZ ;  /* 0x000000ffff332224 */ /* 0x000fe200078e00ff */
[----:B------:R-:W-:Y:S01]  /*3d30*/  @P2 IADD3.X R29, PT, PT, R29, -0x1, RZ, P5, !PT ;  /* 0xffffffff1d1d2810 */ /* 0x000fe20002ffe4ff */
[----:B------:R-:W-:Y:S02]  /*3d40*/  @!P2 IMAD.MOV.U32 R33, RZ, RZ, -0x1 ;  /* 0xffffffffff21a424 */ /* 0x000fe400078e00ff */
[----:B------:R-:W-:Y:S01]  /*3d50*/  DFMA R10, R8, R10, 1 ;  /* 0x3ff00000080a742b */ /* 0x000fe2000000000a */
[----:B------:R-:W-:Y:S01]  /*3d60*/  @!P2 IADD3.X R27, PT, PT, R27, -0x1, RZ, P6, !PT ;  /* 0xffffffff1b1ba810 */ /* 0x000fe200037fe4ff */
[----:B0-----:R-:W-:-:S02]  /*3d70*/  IMAD R9, R6, UR8, R39 ;  /* 0x0000000806097c24 */ /* 0x001fc4000f8e0227 */
[----:B------:R-:W-:Y:S01]  /*3d80*/  @!P2 IMAD.MOV.U32 R51, RZ, RZ, -0x1 ;  /* 0xffffffffff33a424 */ /* 0x000fe200078e00ff */
[----:B------:R-:W-:Y:S01]  /*3d90*/  IADD3 R40, P4, PT, R40, R33, RZ ;  /* 0x0000002128287210 */ /* 0x000fe20007f9e0ff */
[----:B-1----:R-:W-:Y:S01]  /*3da0*/  IMAD.WIDE R8, R9, 0x48, R48 ;  /* 0x0000004809087825 */ /* 0x002fe200078e0230 */
[----:B------:R-:W-:-:S03]  /*3db0*/  LOP3.LUT R49, R13, 0x80000000, RZ, 0x3c, !PT ;  /* 0x800000000d317812 */ /* 0x000fc600078e3cff */
[----:B------:R-:W-:Y:S01]  /*3dc0*/  FSEL R4, R10, R12, !P0 ;  /* 0x0000000c0a047208 */ /* 0x000fe20004000000 */
[----:B------:R-:W-:Y:S01]  /*3dd0*/  @P2 STG.E.64 desc[UR36][R8.64], R28 ;  /* 0x0000001c08002986 */ /* 0x000fe2000c101b24 */
[----:B------:R-:W-:Y:S01]  /*3de0*/  FSEL R5, R11, R13, !P0 ;  /* 0x0000000d0b057208 */ /* 0x000fe20004000000 */
[----:B------:R-:W-:Y:S01]  /*3df0*/  IMAD.MOV.U32 R39, RZ, RZ, R7 ;  /* 0x000000ffff277224 */ /* 0x000fe200078e0007 */
[----:B------:R-:W-:Y:S01]  /*3e00*/  FSEL R12, R12, R10, !P0 ;  /* 0x0000000a0c0c7208 */ /* 0x000fe20004000000 */
[----:B------:R-:W-:Y:S01]  /*3e10*/  @!P2 STG.E.64 desc[UR36][R8.64+0x8], R26 ;  /* 0x0000081a0800a986 */ /* 0x000fe2000c101b24 */
[----:B------:R-:W-:Y:S01]  /*3e20*/  IADD3 R44, P2, PT, R44, -0x1, RZ ;  /* 0xffffffff2c2c7810 */ /* 0x000fe20007f5e0ff */
[----:B------:R-:W-:Y:S01]  /*3e30*/  IMAD.X R41, R41, 0x1, R51, P4 ;  /* 0x0000000129297824 */ /* 0x000fe200020e0633 */
[----:B------:R-:W-:Y:S01]  /*3e40*/  FSEL R13, R49, R11, !P0 ;  /* 0x0000000b310d7208 */ /* 0x000fe20004000000 */
[----:B------:R-:W-:Y:S01]  /*3e50*/  STG.E.64 desc[UR36][R8.64+0x18], R36 ;  /* 0x0000182408007986 */ /* 0x000fe2000c101b24 */
[----:B------:R-:W-:Y:S01]  /*3e60*/  IADD3.X R50, PT, PT, R50, -0x1, RZ, P2, !PT ;  /* 0xffffffff32327810 */ /* 0x000fe200017fe4ff */
[----:B------:R-:W-:Y:S01]  /*3e70*/  IMAD.MOV.U32 R32, RZ, RZ, R40 ;  /* 0x000000ffff207224 */ /* 0x000fe200078e0028 */
[----:B------:R-:W-:Y:S01]  /*3e80*/  ISETP.NE.U32.AND P0, PT, R44, RZ, PT ;  /* 0x000000ff2c00720c */ /* 0x000fe20003f05070 */
[----:B------:R-:W-:Y:S01]  /*3e90*/  STG.E.64 desc[UR36][R8.64+0x28], R2 ;  /* 0x0000280208007986 */ /* 0x000fe2000c101b24 */
[----:B------:R-:W-:Y:S01]  /*3ea0*/  @P1 LOP3.LUT R11, R5, 0x80000000, RZ, 0x3c, !PT ;  /* 0x80000000050b1812 */ /* 0x000fe200078e3cff */
[----:B------:R-:W-:Y:S01]  /*3eb0*/  IMAD.MOV.U32 R33, RZ, RZ, R41 ;  /* 0x000000ffff217224 */ /* 0x000fe200078e0029 */
[----:B------:R-:W-:Y:S01]  /*3ec0*/  ISETP.NE.AND.EX P0, PT, R50, RZ, PT, P0 ;  /* 0x000000ff3200720c */ /* 0x000fe20003f05300 */
[----:B------:R0:W-:Y:S01]  /*3ed0*/  STG.E.64 desc[UR36][R8.64+0x20], R38 ;  /* 0x0000202608007986 */ /* 0x0001e2000c101b24 */
[----:B------:R-:W-:-:S02]  /*3ee0*/  IMAD.MOV.U32 R6, RZ, RZ, R38 ;  /* 0x000000ffff067224 */ /* 0x000fc400078e0026 */
[----:B------:R-:W-:Y:S01]  /*3ef0*/  @P1 IMAD.MOV.U32 R5, RZ, RZ, R11 ;  /* 0x000000ffff051224 */ /* 0x000fe200078e000b */
[----:B------:R1:W-:Y:S05]  /*3f00*/  STG.E.64 desc[UR36][R8.64+0x10], R32 ;  /* 0x0000102008007986 */ /* 0x0003ea000c101b24 */
[----:B------:R-:W-:Y:S01]  /*3f10*/  DADD R22, R4, R22 ;  /* 0x0000000004167229 */ /* 0x000fe20000000016 */
[----:B0-----:R-:W-:Y:S01]  /*3f20*/  @P1 LOP3.LUT R39, R13, 0x80000000, RZ, 0x3c, !PT ;  /* 0x800000000d271812 */ /* 0x001fe200078e3cff */
[----:B------:R-:W-:Y:S02]  /*3f30*/  IMAD.MOV.U32 R38, RZ, RZ, R2 ;  /* 0x000000ffff267224 */ /* 0x000fe400078e0002 */
[----:B-1----:R-:W-:-:S02]  /*3f40*/  IMAD.MOV.U32 R33, RZ, RZ, R37 ;  /* 0x000000ffff217224 */ /* 0x002fc400078e0025 */
[----:B------:R-:W-:-:S06]  /*3f50*/  @P1 IMAD.MOV.U32 R13, RZ, RZ, R39 ;  /* 0x000000ffff0d1224 */ /* 0x000fcc00078e0027 */
[----:B------:R-:W-:Y:S01]  /*3f60*/  DADD R30, R12, R30 ;  /* 0x000000000c1e7229 */ /* 0x000fe2000000001e */
[----:B------:R-:W-:Y:S10]  /*3f70*/  @P0 BRA `(.L_x_32) ;  /* 0xfffffff400b80947 */ /* 0x000ff4000383ffff */
.L_x_29:
[----:B------:R-:W-:Y:S05]  /*3f80*/  BSYNC.RECONVERGENT B2 ;  /* 0x0000000000027941 */ /* 0x000fea0003800200 */
.L_x_28:
[----:B------:R-:W-:Y:S01]  /*3f90*/  IADD3 R0, P0, PT, -R35, 0x1, RZ ;  /* 0x0000000123007810 */ /* 0x000fe20007f1e1ff */
[----:B------:R-:W-:Y:S01]  /*3fa0*/  DMUL R26, R18, 0.5 ;  /* 0x3fe00000121a7828 */ /* 0x000fe20000000000 */
[----:B------:R-:W-:Y:S03]  /*3fb0*/  BSSY.RECONVERGENT B2, `(.L_x_33) ;  /* 0x0000031000027945 */ /* 0x000fe60003800200 */
[----:B------:R-:W-:-:S04]  /*3fc0*/  IMAD.X R2, RZ, RZ, ~R34, P0 ;  /* 0x000000ffff027224 */ /* 0x000fc800000e0e22 */
[-C--:B------:R-:W-:Y:S01]  /*3fd0*/  IMAD R5, R2, R35.reuse, RZ ;  /* 0x0000002302057224 */ /* 0x080fe200078e02ff */
[----:B------:R-:W-:Y:S01]  /*3fe0*/  DSETP.NEU.AND P1, PT, |R26|, +INF , PT ;  /* 0x7ff000001a00742a */ /* 0x000fe20003f2d200 */
[----:B------:R-:W-:-:S04]  /*3ff0*/  IMAD.WIDE.U32 R2, R0, R35, RZ ;  /* 0x0000002300027225 */ /* 0x000fc800078e00ff */
[----:B------:R-:W-:-:S04]  /*4000*/  IMAD R5, R0, R34, R5 ;  /* 0x0000002200057224 */ /* 0x000fc800078e0205 */
[----:B------:R-:W-:-:S05]  /*4010*/  IMAD.IADD R3, R3, 0x1, R5 ;  /* 0x0000000103037824 */ /* 0x000fca00078e0205 */
[----:B------:R-:W-:-:S05]  /*4020*/  LEA.HI R0, P0, R3, R2, RZ, 0x1 ;  /* 0x0000000203007211 */ /* 0x000fca00078108ff */
[----:B------:R-:W-:Y:S01]  /*4030*/  IMAD.X R3, RZ, RZ, R3, P0 ;  /* 0x000000ffff037224 */ /* 0x000fe200000e0603 */
[----:B------:R-:W-:-:S04]  /*4040*/  @!P1 PLOP3.LUT P0, PT, PT, PT, PT, 0x80, 0x8 ;  /* 0x000000000008981c */ /* 0x000fc80003f0f070 */
[--C-:B------:R-:W-:Y:S02]  /*4050*/  SHF.R.S32.HI R2, RZ, 0x1, R3.reuse ;  /* 0x00000001ff027819 */ /* 0x100fe40000011403 */
[----:B------:R-:W-:-:S03]  /*4060*/  SHF.R.S64 R0, R0, 0x1, R3 ;  /* 0x0000000100007819 */ /* 0x000fc60000001003 */
[-C--:B------:R-:W-:Y:S02]  /*4070*/  IMAD R4, R2, R45.reuse, RZ ;  /* 0x0000002d02047224 */ /* 0x080fe400078e02ff */
[----:B------:R-:W-:-:S04]  /*4080*/  IMAD.WIDE.U32 R2, R0, R45, RZ ;  /* 0x0000002d00027225 */ /* 0x000fc800078e00ff */
[----:B------:R-:W-:Y:S01]  /*4090*/  IMAD R43, R43, R0, R4 ;  /* 0x000000002b2b7224 */ /* 0x000fe200078e0204 */
[----:B------:R-:W-:Y:S01]  /*40a0*/  SHF.R.S32.HI R4, RZ, 0x1f, R47 ;  /* 0x0000001fff047819 */ /* 0x000fe2000001142f */
[----:B------:R-:W-:-:S04]  /*40b0*/  IMAD.WIDE.U32 R6, R2, R47, RZ ;  /* 0x0000002f02067225 */ /* 0x000fc800078e00ff */
[----:B------:R-:W-:-:S04]  /*40c0*/  IMAD.IADD R0, R3, 0x1, R43 ;  /* 0x0000000103007824 */ /* 0x000fc800078e022b */
[----:B------:R-:W-:-:S04]  /*40d0*/  IMAD R3, R0, R47, RZ ;  /* 0x0000002f00037224 */ /* 0x000fc800078e02ff */
[----:B------:R-:W-:Y:S01]  /*40e0*/  IMAD R3, R4, R2, R3 ;  /* 0x0000000204037224 */ /* 0x000fe200078e0203 */
[----:B------:R-:W-:-:S03]  /*40f0*/  @!P1 DMUL R4, RZ, R26 ;  /* 0x0000001aff049228 */ /* 0x000fc60000000000 */
[----:B------:R-:W-:Y:S01]  /*4100*/  IMAD.IADD R29, R7, 0x1, R3 ;  /* 0x00000001071d7824 */ /* 0x000fe200078e0203 */
[----:B------:R-:W-:Y:S07]  /*4110*/  @!P1 BRA `(.L_x_34) ;  /* 0x0000000000689947 */ /* 0x000fee0003800000 */
[----:B------:R-:W-:Y:S01]  /*4120*/  UMOV UR4, 0x6dc9c883 ;  /* 0x6dc9c88300047882 */ /* 0x000fe20000000000 */
[----:B------:R-:W-:Y:S01]  /*4130*/  UMOV UR5, 0x3fe45f30 ;  /* 0x3fe45f3000057882 */ /* 0x000fe20000000000 */
[C---:B------:R-:W-:Y:S01]  /*4140*/  DSETP.GE.AND P0, PT, |R26|.reuse, 2.14748364800000000000e+09, PT ;  /* 0x41e000001a00742a */ /* 0x040fe20003f06200 */
[----:B------:R-:W-:Y:S01]  /*4150*/  BSSY.RECONVERGENT B3, `(.L_x_35) ;  /* 0x0000014000037945 */ /* 0x000fe20003800200 */
        /* <DEDUP_REMOVED lines=17> */
[----:B------:R-:W-:Y:S02]  /*4270*/  IMAD.MOV.U32 R4, RZ, RZ, R2 ;  /* 0x000000ffff047224 */ /* 0x000fe400078e0002 */
[----:B------:R-:W-:-:S07]  /*4280*/  IMAD.MOV.U32 R5, RZ, RZ, R3 ;  /* 0x000000ffff057224 */ /* 0x000fce00078e0003 */
.L_x_36:
[----:B------:R-:W-:Y:S05]  /*4290*/  BSYNC.RECONVERGENT B3 ;  /* 0x0000000000037941 */ /* 0x000fea0003800200 */
.L_x_35:
[----:B------:R-:W-:-:S04]  /*42a0*/  LOP3.LUT R0, R0, 0x1, RZ, 0xc0, !PT ;  /* 0x0000000100007812 */ /* 0x000fc800078ec0ff */
[----:B------:R-:W-:-:S13]  /*42b0*/  ISETP.NE.U32.AND P0, PT, R0, 0x1, PT ;  /* 0x000000010000780c */ /* 0x000fda0003f05070 */
.L_x_34:
[----:B------:R-:W-:Y:S05]  /*42c0*/  BSYNC.RECONVERGENT B2 ;  /* 0x0000000000027941 */ /* 0x000fea0003800200 */
.L_x_33:
[----:B------:R-:W-:Y:S01]  /*42d0*/  DMUL R2, R4, R4 ;  /* 0x0000000404027228 */ /* 0x000fe20000000000 */
[----:B------:R-:W-:Y:S01]  /*42e0*/  IMAD.MOV.U32 R8, RZ, RZ, 0x5b27ebb1 ;  /* 0x5b27ebb1ff087424 */ /* 0x000fe200078e00ff */
[----:B------:R-:W-:Y:S01]  /*42f0*/  UMOV UR4, 0x2799bcb9 ;  /* 0x2799bcb900047882 */ /* 0x000fe20000000000 */
[----:B------:R-:W-:Y:S01]  /*4300*/  IMAD.MOV.U32 R9, RZ, RZ, 0x3ef9757c ;  /* 0x3ef9757cff097424 */ /* 0x000fe200078e00ff */
[----:B------:R-:W-:Y:S01]  /*4310*/  UMOV UR5, 0x3ee48dac ;  /* 0x3ee48dac00057882 */ /* 0x000fe20000000000 */
[----:B------:R-:W-:Y:S04]  /*4320*/  BSSY.RECONVERGENT B0, `(.L_x_37) ;  /* 0x0000036000007945 */ /* 0x000fe80003800200 */
[----:B------:R-:W-:Y:S01]  /*4330*/  DFMA R8, R2, UR4, -R8 ;  /* 0x0000000402087c2b */ /* 0x000fe20008000808 */
[----:B------:R-:W-:Y:S01]  /*4340*/  UMOV UR4, 0xfd91e04 ;  /* 0x0fd91e0400047882 */ /* 0x000fe20000000000 */
[----:B------:R-:W-:-:S06]  /*4350*/  UMOV UR5, 0x3f0980e9 ;  /* 0x3f0980e900057882 */ /* 0x000fcc0000000000 */
[----:B------:R-:W-:Y:S01]  /*4360*/  DFMA R8, R2, R8, UR4 ;  /* 0x0000000402087e2b */ /* 0x000fe20008000008 */
[----:B------:R-:W-:Y:S01]  /*4370*/  UMOV UR4, 0x417d7e1d ;  /* 0x417d7e1d00047882 */ /* 0x000fe20000000000 */
[----:B------:R-:W-:-:S06]  /*4380*/  UMOV UR5, 0x3efae2b0 ;  /* 0x3efae2b000057882 */ /* 0x000fcc0000000000 */
[----:B------:R-:W-:Y:S01]  /*4390*/  DFMA R8, R2, R8, -UR4 ;  /* 0x8000000402087e2b */ /* 0x000fe20008000008 */
[----:B------:R-:W-:Y:S01]  /*43a0*/  UMOV UR4, 0x41bfba57 ;  /* 0x41bfba5700047882 */ /* 0x000fe20000000000 */
[----:B------:R-:W-:-:S06]  /*43b0*/  UMOV UR5, 0x3f119f53 ;  /* 0x3f119f5300057882 */ /* 0x000fcc0000000000 */
[----:B------:R-:W-:Y:S01]  /*43c0*/  DFMA R8, R2, R8, UR4 ;  /* 0x0000000402087e2b */ /* 0x000fe20008000008 */
        /* <DEDUP_REMOVED lines=29> */
[----:B------:R-:W-:-:S08]  /*45a0*/  DFMA R8, R2, R8, UR4 ;  /* 0x0000000402087e2b */ /* 0x000fd00008000008 */
[----:B------:R-:W-:-:S08]  /*45b0*/  DMUL R32, R2, R8 ;  /* 0x0000000802207228 */ /* 0x000fd00000000000 */
[----:B------:R-:W-:Y:S01]  /*45c0*/  DFMA R2, R32, R4, R4 ;  /* 0x000000042002722b */ /* 0x000fe20000000004 */
[----:B------:R-:W-:Y:S10]  /*45d0*/  @P0 BRA `(.L_x_38) ;  /* 0x0000000000280947 */ /* 0x000ff40003800000 */
[----:B------:R-:W0:Y:S01]  /*45e0*/  MUFU.RCP64H R11, R3 ;  /* 0x00000003000b7308 */ /* 0x000e220000001800 */
[----:B------:R-:W-:-:S06]  /*45f0*/  IMAD.MOV.U32 R10, RZ, RZ, RZ ;  /* 0x000000ffff0a7224 */ /* 0x000fcc00078e00ff */
[----:B0-----:R-:W-:-:S08]  /*4600*/  DFMA R8, -R2, R10, 1 ;  /* 0x3ff000000208742b */ /* 0x001fd0000000010a */
[----:B------:R-:W-:Y:S02]  /*4610*/  DFMA R12, R8, R8, R8 ;  /* 0x00000008080c722b */ /* 0x000fe40000000008 */
[----:B------:R-:W-:-:S06]  /*4620*/  DADD R8, R2, -R4 ;  /* 0x0000000002087229 */ /* 0x000fcc0000000804 */
[----:B------:R-:W-:Y:S02]  /*4630*/  DFMA R12, R10, R12, R10 ;  /* 0x0000000c0a0c722b */ /* 0x000fe4000000000a */
[----:B------:R-:W-:-:S06]  /*4640*/  DFMA R8, R32, R4, -R8 ;  /* 0x000000042008722b */ /* 0x000fcc0000000808 */
[----:B------:R-:W-:-:S08]  /*4650*/  DFMA R4, R2, -R12, 1 ;  /* 0x3ff000000204742b */ /* 0x000fd0000000080c */
[----:B------:R-:W-:-:S08]  /*4660*/  DFMA R4, R8, -R12, R4 ;  /* 0x8000000c0804722b */ /* 0x000fd00000000004 */
[----:B------:R-:W-:-:S11]  /*4670*/  DFMA R2, -R12, R4, -R12 ;  /* 0x000000040c02722b */ /* 0x000fd6000000090c */
.L_x_38:
[----:B------:R-:W-:Y:S05]  /*4680*/  BSYNC.RECONVERGENT B0 ;  /* 0x0000000000007941 */ /* 0x000fea0003800200 */
.L_x_37:
[----:B------:R-:W-:Y:S01]  /*4690*/  DADD R4, -RZ, |R2| ;  /* 0x00000000ff047229 */ /* 0x000fe20000000502 */
[----:B------:R-:W-:Y:S01]  /*46a0*/  BSSY.RECONVERGENT B0, `(.L_x_39) ;  /* 0x0000004000007945 */ /* 0x000fe20003800200 */
[----:B------:R-:W-:-:S08]  /*46b0*/  MOV R0, 0x46e0 ;  /* 0x000046e000007802 */ /* 0x000fd00000000f00 */
[----:B------:R-:W-:-:S07]  /*46c0*/  IMAD.MOV.U32 R8, RZ, RZ, R4 ;  /* 0x000000ffff087224 */ /* 0x000fce00078e0004 */
[----:B------:R-:W-:Y:S05]  /*46d0*/  CALL.REL.NOINC `($_Z12DoWorkKernelP16cudaRandomWalkerPlS1_S1_S1_PdS2_S2_$__internal_accurate_pow) ;  /* 0x0000002000c87944 */ /* 0x000fea0003c00000 */
[----:B------:R-:W-:Y:S05]  /*46e0*/  BSYNC.RECONVERGENT B0 ;  /* 0x0000000000007941 */ /* 0x000fea0003800200 */
.L_x_39:
[C---:B------:R-:W-:Y:S01]  /*46f0*/  DADD R4, R2.reuse, 2 ;  /* 0x4000000002047429 */ /* 0x040fe20000000000 */
[----:B------:R-:W-:Y:S01]  /*4700*/  BSSY.RECONVERGENT B0, `(.L_x_40) ;  /* 0x000000e000007945 */ /* 0x000fe20003800200 */
[----:B------:R-:W-:-:S08]  /*4710*/  DSETP.NEU.AND P0, PT, R2, RZ, PT ;  /* 0x000000ff0200722a */ /* 0x000fd00003f0d000 */
[----:B------:R-:W-:Y:S01]  /*4720*/  LOP3.LUT R4, R5, 0x7ff00000, RZ, 0xc0, !PT ;  /* 0x7ff0000005047812 */ /* 0x000fe200078ec0ff */
[----:B------:R-:W-:-:S03]  /*4730*/  IMAD.MOV.U32 R5, RZ, RZ, R13 ;  /* 0x000000ffff057224 */ /* 0x000fc600078e000d */
[----:B------:R-:W-:Y:S01]  /*4740*/  ISETP.NE.AND P1, PT, R4, 0x7ff00000, PT ;  /* 0x7ff000000400780c */ /* 0x000fe20003f25270 */
[----:B------:R-:W-:Y:S01]  /*4750*/  IMAD.MOV.U32 R4, RZ, RZ, R12 ;  /* 0x000000ffff047224 */ /* 0x000fe200078e000c */
[----:B------:R-:W-:-:S11]  /*4760*/  @!P0 CS2R R4, SRZ ;  /* 0x0000000000048805 */ /* 0x000fd6000001ff00 */
[----:B------:R-:W-:Y:S05]  /*4770*/  @P1 BRA `(.L_x_41) ;  /* 0x0000000000181947 */ /* 0x000fea0003800000 */
[----:B------:R-:W-:-:S14]  /*4780*/  DSETP.NAN.AND P0, PT, R2, R2, PT ;  /* 0x000000020200722a */ /* 0x000fdc0003f08000 */
[----:B------:R-:W-:Y:S01]  /*4790*/  @P0 DADD R4, R2, 2 ;  /* 0x4000000002040429 */ /* 0x000fe20000000000 */
[----:B------:R-:W-:Y:S10]  /*47a0*/  @P0 BRA `(.L_x_41) ;  /* 0x00000000000c0947 */ /* 0x000ff40003800000 */
[----:B------:R-:W-:-:S14]  /*47b0*/  DSETP.NEU.AND P0, PT, |R2|, +INF , PT ;  /* 0x7ff000000200742a */ /* 0x000fdc0003f0d200 */
[----:B------:R-:W-:Y:S02]  /*47c0*/  @!P0 IMAD.MOV.U32 R4, RZ, RZ, 0x0 ;  /* 0x00000000ff048424 */ /* 0x000fe400078e00ff */
[----:B------:R-:W-:-:S07]  /*47d0*/  @!P0 IMAD.MOV.U32 R5, RZ, RZ, 0x7ff00000 ;  /* 0x7ff00000ff058424 */ /* 0x000fce00078e00ff */
.L_x_41:
[----:B------:R-:W-:Y:S05]  /*47e0*/  BSYNC.RECONVERGENT B0 ;  /* 0x0000000000007941 */ /* 0x000fea0003800200 */
.L_x_40:
[----:B------:R-:W-:Y:S01]  /*47f0*/  DADD R4, R4, R4 ;  /* 0x0000000004047229 */ /* 0x000fe20000000004 */
[----:B------:R-:W-:Y:S01]  /*4800*/  IMAD.MOV.U32 R28, RZ, RZ, R6 ;  /* 0x000000ffff1c7224 */ /* 0x000fe200078e0006 */
[----:B------:R-:W-:Y:S01]  /*4810*/  DSETP.NEU.AND P0, PT, R2, 1, PT ;  /* 0x3ff000000200742a */ /* 0x000fe20003f0d000 */
[----:B------:R-:W-:Y:S04]  /*4820*/  BSSY.RECONVERGENT B0, `(.L_x_42) ;  /* 0x000001a000007945 */ /* 0x000fe80003800200 */
[----:B------:R-:W0:Y:S03]  /*4830*/  I2F.F64.S64 R28, R28 ;  /* 0x0000001c001c7312 */ /* 0x000e260000301c00 */
[----:B------:R-:W-:-:S02]  /*4840*/  FSEL R3, R5, 2, P0 ;  /* 0x4000000005037808 */ /* 0x000fc40000000000 */
[----:B------:R-:W-:Y:S01]  /*4850*/  FSEL R2, R4, RZ, P0 ;  /* 0x000000ff04027208 */ /* 0x000fe20000000000 */
[----:B------:R-:W-:Y:S02]  /*4860*/  IMAD.MOV.U32 R4, RZ, RZ, 0x1 ;  /* 0x00000001ff047424 */ /* 0x000fe400078e00ff */
[----:B------:R-:W1:Y:S01]  /*4870*/  MUFU.RCP64H R5, R3 ;  /* 0x0000000300057308 */ /* 0x000e620000001800 */
[----:B0-----:R-:W-:-:S03]  /*4880*/  FSETP.GEU.AND P1, PT, |R29|, 6.5827683646048100446e-37, PT ;  /* 0x036000001d00780b */ /* 0x001fc60003f2e200 */
[----:B-1----:R-:W-:-:S08]  /*4890*/  DFMA R8, -R2, R4, 1 ;  /* 0x3ff000000208742b */ /* 0x002fd00000000104 */
[----:B------:R-:W-:-:S08]  /*48a0*/  DFMA R8, R8, R8, R8 ;  /* 0x000000080808722b */ /* 0x000fd00000000008 */
[----:B------:R-:W-:-:S08]  /*48b0*/  DFMA R8, R4, R8, R4 ;  /* 0x000000080408722b */ /* 0x000fd00000000004 */
[----:B------:R-:W-:-:S08]  /*48c0*/  DFMA R4, -R2, R8, 1 ;  /* 0x3ff000000204742b */ /* 0x000fd00000000108 */
[----:B------:R-:W-:-:S08]  /*48d0*/  DFMA R4, R8, R4, R8 ;  /* 0x000000040804722b */ /* 0x000fd00000000008 */
[----:B------:R-:W-:-:S08]  /*48e0*/  DMUL R6, R28, R4 ;  /* 0x000000041c067228 */ /* 0x000fd00000000000 */
[----:B------:R-:W-:-:S08]  /*48f0*/  DFMA R8, -R2, R6, R28 ;  /* 0x000000060208722b */ /* 0x000fd0000000011c */
[----:B------:R-:W-:-:S10]  /*4900*/  DFMA R6, R4, R8, R6 ;  /* 0x000000080406722b */ /* 0x000fd40000000006 */
[----:B------:R-:W-:-:S05]  /*4910*/  FFMA R0, RZ, R3, R7 ;  /* 0x00000003ff007223 */ /* 0x000fca0000000007 */
[----:B------:R-:W-:-:S13]  /*4920*/  FSETP.GT.AND P0, PT, |R0|, 1.469367938527859385e-39, PT ;  /* 0x001000000000780b */ /* 0x000fda0003f04200 */
[----:B------:R-:W-:Y:S05]  /*4930*/  @P0 BRA P1, `(.L_x_43) ;  /* 0x0000000000200947 */ /* 0x000fea0000800000 */
[----:B------:R-:W-:Y:S01]  /*4940*/  IMAD.MOV.U32 R32, RZ, RZ, R28 ;  /* 0x000000ffff207224 */ /* 0x000fe200078e001c */
[----:B------:R-:W-:Y:S01]  /*4950*/  MOV R0, 0x49a0 ;  /* 0x000049a000007802 */ /* 0x000fe20000000f00 */
[----:B------:R-:W-:Y:S02]  /*4960*/  IMAD.MOV.U32 R33, RZ, RZ, R29 ;  /* 0x000000ffff217224 */ /* 0x000fe400078e001d */
[----:B------:R-:W-:Y:S02]  /*4970*/  IMAD.MOV.U32 R12, RZ, RZ, R2 ;  /* 0x000000ffff0c7224 */ /* 0x000fe400078e0002 */
[----:B------:R-:W-:-:S07]  /*4980*/  IMAD.MOV.U32 R13, RZ, RZ, R3 ;  /* 0x000000ffff0d7224 */ /* 0x000fce00078e0003 */
[----:B------:R-:W-:Y:S05]  /*4990*/  CALL.REL.NOINC `($__internal_0_$__cuda_sm20_div_rn_f64_full) ;  /* 0x0000001400f07944 */ /* 0x000fea0003c00000 */
[----:B------:R-:W-:Y:S02]  /*49a0*/  IMAD.MOV.U32 R6, RZ, RZ, R40 ;  /* 0x000000ffff067224 */ /* 0x000fe400078e0028 */
[----:B------:R-:W-:-:S07]  /*49b0*/  IMAD.MOV.U32 R7, RZ, RZ, R41 ;  /* 0x000000ffff077224 */ /* 0x000fce00078e0029 */
.L_x_43:
[----:B------:R-:W-:Y:S05]  /*49c0*/  BSYNC.RECONVERGENT B0 ;  /* 0x0000000000007941 */ /* 0x000fea0003800200 */
.L_x_42:
[----:B------:R-:W-:Y:S01]  /*49d0*/  IMAD.IADD R42, R46, 0x1, -R42 ;  /* 0x000000012e2a7824 */ /* 0x000fe200078e0a2a */
[----:B------:R-:W-:Y:S01]  /*49e0*/  DMUL R18, R18, 0.25 ;  /* 0x3fd0000012127828 */ /* 0x000fe20000000000 */
[----:B------:R-:W-:Y:S02]  /*49f0*/  BSSY.RECONVERGENT B2, `(.L_x_44) ;  /* 0x000001e000027945 */ /* 0x000fe40003800200 */
[C---:B------:R-:W-:Y:S01]  /*4a00*/  IMAD.SHL.U32 R0, R42.reuse, 0x2, RZ ;  /* 0x000000022a007824 */ /* 0x040fe200078e00ff */
[----:B------:R-:W-:-:S03]  /*4a10*/  LEA R42, R42, 0xffffffff, 0x1 ;  /* 0xffffffff2a2a7811 */ /* 0x000fc600078e08ff */
[----:B------:R-:W-:-:S04]  /*4a20*/  @!P3 VIADD R42, R0, 0x1 ;  /* 0x00000001002ab836 */ /* 0x000fc80000000000 */
[----:B------:R-:W-:-:S04]  /*4a30*/  IMAD.IADD R42, R47, 0x1, R42 ;  /* 0x000000012f2a7824 */ /* 0x000fc800078e022a */
[----:B------:R-:W0:Y:S02]  /*4a40*/  I2F.F64 R2, R42 ;  /* 0x0000002a00027312 */ /* 0x000e240000201c00 */
        /* <DEDUP_REMOVED lines=24> */
.L_x_45:
[----:B------:R-:W-:Y:S05]  /*4bd0*/  BSYNC.RECONVERGENT B2 ;  /* 0x0000000000027941 */ /* 0x000fea0003800200 */
.L_x_44:
[----:B------:R-:W0:Y:S01]  /*4be0*/  LDCU.64 UR4, c[0x4][0x68] ;  /* 0x01000d00ff0477ac */ /* 0x000e220008000a00 */
[----:B------:R-:W-:-:S05]  /*4bf0*/  IMAD.SHL.U32 R4, R0, 0x40, RZ ;  /* 0x0000004000047824 */ /* 0x000fca00078e00ff */
[----:B------:R-:W-:-:S04]  /*4c00*/  LOP3.LUT R4, R4, 0x40, RZ, 0xc0, !PT ;  /* 0x0000004004047812 */ /* 0x000fc800078ec0ff */
[----:B0-----:R-:W-:-:S05]  /*4c10*/  IADD3 R4, P0, PT, R4, UR4, RZ ;  /* 0x0000000404047c10 */ /* 0x001fca000ff1e0ff */
[----:B------:R-:W-:-:S05]  /*4c20*/  IMAD.X R5, RZ, RZ, UR5, P0 ;  /* 0x00000005ff057e24 */ /* 0x000fca00080e06ff */
[----:B------:R-:W2:Y:S04]  /*4c30*/  LDG.E.128.CONSTANT R40, desc[UR36][R4.64] ;  /* 0x0000002404287981 */ /* 0x000ea8000c1e9d00 */
[----:B------:R-:W3:Y:S04]  /*4c40*/  LDG.E.128.CONSTANT R36, desc[UR36][R4.64+0x10] ;  /* 0x0000102404247981 */ /* 0x000ee8000c1e9d00 */
[----:B------:R-:W4:Y:S01]  /*4c50*/  LDG.E.128.CONSTANT R8, desc[UR36][R4.64+0x20] ;  /* 0x0000202404087981 */ /* 0x000f22000c1e9d00 */
[----:B------:R-:W-:Y:S01]  /*4c60*/  LOP3.LUT R12, R0, 0x1, RZ, 0xc0, !PT ;  /* 0x00000001000c7812 */ /* 0x000fe200078ec0ff */
[----:B------:R-:W-:Y:S01]  /*4c70*/  IMAD.MOV.U32 R18, RZ, RZ, 0x20fd8164 ;  /* 0x20fd8164ff127424 */ /* 0x000fe200078e00ff */
[----:B------:R-:W-:Y:S01]  /*4c80*/  BSSY.RECONVERGENT B0, `(.L_x_46) ;  /* 0x0000018000007945 */ /* 0x000fe20003800200 */
[----:B------:R-:W-:Y:S01]  /*4c90*/  IMAD.MOV.U32 R19, RZ, RZ, 0x3da8ff83 ;  /* 0x3da8ff83ff137424 */ /* 0x000fe200078e00ff */
[----:B------:R-:W-:Y:S01]  /*4ca0*/  ISETP.NE.U32.AND P0, PT, R12, 0x1, PT ;  /* 0x000000010c00780c */ /* 0x000fe20003f05070 */
[----:B------:R-:W-:-:S03]  /*4cb0*/  DMUL R12, R2, R2 ;  /* 0x00000002020c7228 */ /* 0x000fc60000000000 */
[----:B------:R-:W-:Y:S02]  /*4cc0*/  FSEL R18, R18, -8.06006814911005101289e+34, !P0 ;  /* 0xf9785eba12127808 */ /* 0x000fe40004000000 */
[----:B------:R-:W-:-:S06]  /*4cd0*/  FSEL R19, -R19, 0.11223486810922622681, !P0 ;  /* 0x3de5db6513137808 */ /* 0x000fcc0004000100 */
[----:B--2---:R-:W-:-:S08]  /*4ce0*/  DFMA R40, R12, R18, R40 ;  /* 0x000000120c28722b */ /* 0x004fd00000000028 */
[----:B------:R-:W-:-:S08]  /*4cf0*/  DFMA R40, R12, R40, R42 ;  /* 0x000000280c28722b */ /* 0x000fd0000000002a */
[----:B---3--:R-:W-:-:S08]  /*4d00*/  DFMA R36, R12, R40, R36 ;  /* 0x000000280c24722b */ /* 0x008fd00000000024 */
[----:B------:R-:W-:-:S08]  /*4d10*/  DFMA R36, R12, R36, R38 ;  /* 0x000000240c24722b */ /* 0x000fd00000000026 */
[----:B----4-:R-:W-:-:S08]  /*4d20*/  DFMA R8, R12, R36, R8 ;  /* 0x000000240c08722b */ /* 0x010fd00000000008 */
[----:B------:R-:W-:-:S08]  /*4d30*/  DFMA R8, R12, R8, R10 ;  /* 0x000000080c08722b */ /* 0x000fd0000000000a */
[----:B------:R-:W-:Y:S02]  /*4d40*/  DFMA R2, R8, R2, R2 ;  /* 0x000000020802722b */ /* 0x000fe40000000002 */
[----:B------:R-:W-:-:S10]  /*4d50*/  DFMA R8, R12, R8, 1 ;  /* 0x3ff000000c08742b */ /* 0x000fd40000000008 */
[----:B------:R-:W-:Y:S02]  /*4d60*/  FSEL R4, R8, R2, !P0 ;  /* 0x0000000208047208 */ /* 0x000fe40004000000 */
[----:B------:R-:W-:Y:S02]  /*4d70*/  FSEL R5, R9, R3, !P0 ;  /* 0x0000000309057208 */ /* 0x000fe40004000000 */
[----:B------:R-:W-:Y:S02]  /*4d80*/  LOP3.LUT P0, RZ, R0, 0x2, RZ, 0xc0, !PT ;  /* 0x0000000200ff7812 */ /* 0x000fe4000780c0ff */
[----:B------:R-:W-:Y:S02]  /*4d90*/  MOV R0, 0x4e00 ;  /* 0x00004e0000007802 */ /* 0x000fe40000000f00 */
[----:B------:R-:W-:-:S10]  /*4da0*/  DADD R2, RZ, -R4 ;  /* 0x00000000ff027229 */ /* 0x000fd40000000804 */
[----:B------:R-:W-:Y:S02]  /*4db0*/  FSEL R18, R4, R2, !P0 ;  /* 0x0000000204127208 */ /* 0x000fe40004000000 */
[----:B------:R-:W-:-:S06]  /*4dc0*/  FSEL R19, R5, R3, !P0 ;  /* 0x0000000305137208 */ /* 0x000fcc0004000000 */
[----:B------:R-:W-:-:S10]  /*4dd0*/  DADD R4, -RZ, |R18| ;  /* 0x00000000ff047229 */ /* 0x000fd40000000512 */
[----:B------:R-:W-:-:S07]  /*4de0*/  IMAD.MOV.U32 R8, RZ, RZ, R4 ;  /* 0x000000ffff087224 */ /* 0x000fce00078e0004 */
[----:B------:R-:W-:Y:S05]  /*4df0*/  CALL.REL.NOINC `($_Z12DoWorkKernelP16cudaRandomWalkerPlS1_S1_S1_PdS2_S2_$__internal_accurate_pow) ;  /* 0x0000001c00007944 */ /* 0x000fea0003c00000 */
[----:B------:R-:W-:Y:S05]  /*4e00*/  BSYNC.RECONVERGENT B0 ;  /* 0x0000000000007941 */ /* 0x000fea0003800200 */
.L_x_46:
[----:B------:R-:W-:Y:S01]  /*4e10*/  IADD3 R8, P0, PT, -R24, R16, RZ ;  /* 0x0000001018087210 */ /* 0x000fe20007f1e1ff */
[----:B------:R-:W-:Y:S01]  /*4e20*/  IMAD.MOV.U32 R4, RZ, RZ, 0x1 ;  /* 0x00000001ff047424 */ /* 0x000fe200078e00ff */
[C---:B------:R-:W-:Y:S01]  /*4e30*/  DADD R2, R18.reuse, 2 ;  /* 0x4000000012027429 */ /* 0x040fe20000000000 */
[----:B------:R-:W0:Y:S01]  /*4e40*/  S2R R33, SR_TID.X ;  /* 0x0000000000217919 */ /* 0x000e220000002100 */
[----:B------:R-:W1:Y:S01]  /*4e50*/  LDC R0, c[0x0][0x360] ;  /* 0x0000d800ff007b82 */ /* 0x000e620000000800 */
[----:B------:R-:W-:Y:S01]  /*4e60*/  IMAD.X R9, R17, 0x1, ~R25, P0 ;  /* 0x0000000111097824 */ /* 0x000fe200000e0e19 */
[----:B------:R-:W-:Y:S01]  /*4e70*/  BSSY.RECONVERGENT B0, `(.L_x_47) ;  /* 0x0000014000007945 */ /* 0x000fe20003800200 */
[----:B------:R-:W-:-:S04]  /*4e80*/  DSETP.NEU.AND P0, PT, R18, RZ, PT ;  /* 0x000000ff1200722a */ /* 0x000fc80003f0d000 */
[----:B------:R-:W2:Y:S01]  /*4e90*/  I2F.F64.S64 R8, R8 ;  /* 0x0000000800087312 */ /* 0x000ea20000301c00 */
[----:B------:R-:W-:Y:S01]  /*4ea0*/  LOP3.LUT R2, R3, 0x7ff00000, RZ, 0xc0, !PT ;  /* 0x7ff0000003027812 */ /* 0x000fe200078ec0ff */
[----:B------:R-:W-:-:S03]  /*4eb0*/  IMAD.MOV.U32 R3, RZ, RZ, R13 ;  /* 0x000000ffff037224 */ /* 0x000fc600078e000d */
[----:B------:R-:W-:Y:S01]  /*4ec0*/  ISETP.NE.AND P1, PT, R2, 0x7ff00000, PT ;  /* 0x7ff000000200780c */ /* 0x000fe20003f25270 */
[----:B------:R-:W-:-:S04]  /*4ed0*/  IMAD.MOV.U32 R2, RZ, RZ, R12 ;  /* 0x000000ffff027224 */ /* 0x000fc800078e000c */
[----:B------:R-:W-:Y:S01]  /*4ee0*/  @!P0 CS2R R2, SRZ ;  /* 0x0000000000028805 */ /* 0x000fe2000001ff00 */
[----:B--2---:R-:W2:Y:S02]  /*4ef0*/  MUFU.RCP64H R5, R9 ;  /* 0x0000000900057308 */ /* 0x004ea40000001800 */
[----:B--2---:R-:W-:-:S08]  /*4f00*/  DFMA R10, -R8, R4, 1 ;  /* 0x3ff00000080a742b */ /* 0x004fd00000000104 */
[----:B------:R-:W-:-:S08]  /*4f10*/  DFMA R10, R10, R10, R10 ;  /* 0x0000000a0a0a722b */ /* 0x000fd0000000000a */
[----:B------:R-:W-:-:S08]  /*4f20*/  DFMA R10, R4, R10, R4 ;  /* 0x0000000a040a722b */ /* 0x000fd00000000004 */
[----:B------:R-:W-:Y:S01]  /*4f30*/  DFMA R4, -R8, R10, 1 ;  /* 0x3ff000000804742b */ /* 0x000fe2000000010a */
[----:B01----:R-:W-:Y:S10]  /*4f40*/  @P1 BRA `(.L_x_48) ;  /* 0x0000000000181947 */ /* 0x003ff40003800000 */
[----:B------:R-:W-:-:S14]  /*4f50*/  DSETP.NAN.AND P0, PT, R18, R18, PT ;  /* 0x000000121200722a */ /* 0x000fdc0003f08000 */
[----:B------:R-:W-:Y:S01]  /*4f60*/  @P0 DADD R2, R18, 2 ;  /* 0x4000000012020429 */ /* 0x000fe20000000000 */
[----:B------:R-:W-:Y:S10]  /*4f70*/  @P0 BRA `(.L_x_48) ;  /* 0x00000000000c0947 */ /* 0x000ff40003800000 */
[----:B------:R-:W-:-:S14]  /*4f80*/  DSETP.NEU.AND P0, PT, |R18|, +INF , PT ;  /* 0x7ff000001200742a */ /* 0x000fdc0003f0d200 */
[----:B------:R-:W-:Y:S02]  /*4f90*/  @!P0 IMAD.MOV.U32 R2, RZ, RZ, 0x0 ;  /* 0x00000000ff028424 */ /* 0x000fe400078e00ff */
[----:B------:R-:W-:-:S07]  /*4fa0*/  @!P0 IMAD.MOV.U32 R3, RZ, RZ, 0x7ff00000 ;  /* 0x7ff00000ff038424 */ /* 0x000fce00078e00ff */
.L_x_48:
[----:B------:R-:W-:Y:S05]  /*4fb0*/  BSYNC.RECONVERGENT B0 ;  /* 0x0000000000007941 */ /* 0x000fea0003800200 */
.L_x_47:
[----:B------:R-:W-:Y:S01]  /*4fc0*/  DFMA R10, R10, R4, R10 ;  /* 0x000000040a0a722b */ /* 0x000fe2000000000a */
[----:B------:R-:W0:Y:S01]  /*4fd0*/  S2UR UR4, SR_CTAID.X ;  /* 0x00000000000479c3 */ /* 0x000e220000002500 */
[----:B------:R-:W-:Y:S01]  /*4fe0*/  DSETP.NEU.AND P0, PT, R18, 1, PT ;  /* 0x3ff000001200742a */ /* 0x000fe20003f0d000 */
[----:B------:R-:W-:Y:S01]  /*4ff0*/  FSETP.GEU.AND P2, PT, |R21|, 6.5827683646048100446e-37, PT ;  /* 0x036000001500780b */ /* 0x000fe20003f4e200 */
[----:B------:R-:W-:Y:S01]  /*5000*/  BSSY.RECONVERGENT B0, `(.L_x_49) ;  /* 0x0000017000007945 */ /* 0x000fe20003800200 */
[----:B------:R-:W-:-:S03]  /*5010*/  DSETP.NEU.AND P1, PT, |R26|, +INF , PT ;  /* 0x7ff000001a00742a */ /* 0x000fc60003f2d200 */
[----:B------:R-:W-:Y:S01]  /*5020*/  DMUL R12, R10, R20 ;  /* 0x000000140a0c7228 */ /* 0x000fe20000000000 */
[----:B------:R-:W1:Y:S01]  /*5030*/  LDC.64 R28, c[0x0][0x3b8] ;  /* 0x0000ee00ff1c7b82 */ /* 0x000e620000000a00 */
[----:B------:R-:W-:Y:S02]  /*5040*/  FSEL R4, R2, RZ, P0 ;  /* 0x000000ff02047208 */ /* 0x000fe40000000000 */
[----:B------:R-:W-:-:S04]  /*5050*/  FSEL R5, R3, 1.875, P0 ;  /* 0x3ff0000003057808 */ /* 0x000fc80000000000 */
[----:B------:R-:W-:Y:S02]  /*5060*/  DFMA R2, -R8, R12, R20 ;  /* 0x0000000c0802722b */ /* 0x000fe40000000114 */
[----:B------:R-:W-:-:S06]  /*5070*/  DMUL R6, R6, R4 ;  /* 0x0000000406067228 */ /* 0x000fcc0000000000 */
[----:B------:R-:W-:Y:S01]  /*5080*/  DFMA R2, R10, R2, R12 ;  /* 0x000000020a02722b */ /* 0x000fe2000000000c */
[----:B0-----:R-:W-:-:S04]  /*5090*/  IMAD R18, R0, UR4, R33 ;  /* 0x0000000400127c24 */ /* 0x001fc8000f8e0221 */
[----:B-1----:R-:W-:-:S05]  /*50a0*/  IMAD.WIDE R4, R18, 0x8, R28 ;  /* 0x0000000812047825 */ /* 0x002fca00078e021c */
[----:B------:R-:W-:Y:S01]  /*50b0*/  FFMA R0, RZ, R9, R3 ;  /* 0x00000009ff007223 */ /* 0x000fe20000000003 */
[----:B------:R0:W-:Y:S04]  /*50c0*/  STG.E.64 desc[UR36][R4.64], R6 ;  /* 0x0000000604007986 */ /* 0x0001e8000c101b24 */
[----:B------:R-:W-:-:S13]  /*50d0*/  FSETP.GT.AND P0, PT, |R0|, 1.469367938527859385e-39, PT ;  /* 0x001000000000780b */ /* 0x000fda0003f04200 */
[----:B0-----:R-:W-:Y:S05]  /*50e0*/  @P0 BRA P2, `(.L_x_50) ;  /* 0x0000000000200947 */ /* 0x001fea0001000000 */
        /* <DEDUP_REMOVED lines=8> */
.L_x_50:
[----:B------:R-:W-:Y:S05]  /*5170*/  BSYNC.RECONVERGENT B0 ;  /* 0x0000000000007941 */ /* 0x000fea0003800200 */
.L_x_49:
[----:B------:R-:W0:Y:S01]  /*5180*/  MUFU.RCP64H R5, R9 ;  /* 0x0000000900057308 */ /* 0x000e220000001800 */
[----:B------:R-:W-:Y:S01]  /*5190*/  IMAD.MOV.U32 R4, RZ, RZ, 0x1 ;  /* 0x00000001ff047424 */ /* 0x000fe200078e00ff */
[----:B------:R-:W-:Y:S01]  /*51a0*/  FSETP.GEU.AND P2, PT, |R15|, 6.5827683646048100446e-37, PT ;  /* 0x036000000f00780b */ /* 0x000fe20003f4e200 */
[----:B------:R-:W-:Y:S04]  /*51b0*/  BSSY.RECONVERGENT B0, `(.L_x_51) ;  /* 0x0000014000007945 */ /* 0x000fe80003800200 */
[----:B0-----:R-:W-:-:S08]  /*51c0*/  DFMA R6, -R8, R4, 1 ;  /* 0x3ff000000806742b */ /* 0x001fd00000000104 */
        /* <DEDUP_REMOVED lines=18> */
.L_x_52:
[----:B------:R-:W-:Y:S05]  /*52f0*/  BSYNC.RECONVERGENT B0 ;  /* 0x0000000000007941 */ /* 0x000fea0003800200 */
.L_x_51:
[----:B------:R-:W-:Y:S01]  /*5300*/  IADD3 R10, P0, P2, R35, R24, -R16 ;  /* 0x00000018230a7210 */ /* 0x000fe20007a1e810 */
[----:B------:R-:W-:Y:S01]  /*5310*/  IMAD.MOV.U32 R6, RZ, RZ, 0x1 ;  /* 0x00000001ff067424 */ /* 0x000fe200078e00ff */
[----:B------:R-:W-:Y:S02]  /*5320*/  BSSY.RECONVERGENT B0, `(.L_x_53) ;  /* 0x0000018000007945 */ /* 0x000fe40003800200 */
[----:B------:R-:W-:Y:S02]  /*5330*/  IADD3.X R11, PT, PT, R34, R25, ~R17, P0, P2 ;  /* 0x00000019220b7210 */ /* 0x000fe400007e4c11 */
[----:B------:R-:W-:-:S04]  /*5340*/  FSETP.GEU.AND P2, PT, |R31|, 6.5827683646048100446e-37, PT ;  /* 0x036000001f00780b */ /* 0x000fc80003f4e200 */
[----:B------:R-:W0:Y:S08]  /*5350*/  I2F.F64.S64 R10, R10 ;  /* 0x0000000a000a7312 */ /* 0x000e300000301c00 */
[----:B0-----:R-:W0:Y:S02]  /*5360*/  MUFU.RCP64H R7, R11 ;  /* 0x0000000b00077308 */ /* 0x001e240000001800 */
        /* <DEDUP_REMOVED lines=19> */
.L_x_54:
[----:B------:R-:W-:Y:S05]  /*54a0*/  BSYNC.RECONVERGENT B0 ;  /* 0x0000000000007941 */ /* 0x000fea0003800200 */
.L_x_53:
        /* <DEDUP_REMOVED lines=23> */
.L_x_56:
[----:B------:R-:W-:Y:S05]  /*5620*/  BSYNC.RECONVERGENT B0 ;  /* 0x0000000000007941 */ /* 0x000fea0003800200 */
.L_x_55:
[----:B------:R-:W-:Y:S01]  /*5630*/  DADD R6, -R6, R2 ;  /* 0x0000000006067229 */ /* 0x000fe20000000102 */
[----:B------:R-:W-:Y:S01]  /*5640*/  BSSY.RECONVERGENT B2, `(.L_x_57) ;  /* 0x0000019000027945 */ /* 0x000fe20003800200 */
[----:B------:R-:W-:Y:S01]  /*5650*/  DADD R14, -R8, R4 ;  /* 0x00000000080e7229 */ /* 0x000fe20000000104 */
[----:B------:R-:W-:Y:S01]  /*5660*/  @!P1 IMAD.MOV.U32 R0, RZ, RZ, RZ ;  /* 0x000000ffff009224 */ /* 0x000fe200078e00ff */
[----:B------:R-:W-:Y:S01]  /*5670*/  @!P1 DMUL R2, RZ, R26 ;  /* 0x0000001aff029228 */ /* 0x000fe20000000000 */
[----:B------:R-:W-:Y:S10]  /*5680*/  @!P1 BRA `(.L_x_58) ;  /* 0x0000000000509947 */ /* 0x000ff40003800000 */
        /* <DEDUP_REMOVED lines=20> */
.L_x_58:
[----:B------:R-:W-:Y:S05]  /*57d0*/  BSYNC.RECONVERGENT B2 ;  /* 0x0000000000027941 */ /* 0x000fea0003800200 */
.L_x_57:
        /* <DEDUP_REMOVED lines=10> */
[----:B------:R-:W-:Y:S01]  /*5880*/  FSETP.GEU.AND P1, PT, |R7|, 6.5827683646048100446e-37, PT ;  /* 0x036000000700780b */ /* 0x000fe20003f2e200 */
[----:B------:R-:W-:Y:S01]  /*5890*/  IMAD.MOV.U32 R11, RZ, RZ, 0x3da8ff83 ;  /* 0x3da8ff83ff0b7424 */ /* 0x000fe200078e00ff */
[----:B------:R-:W-:Y:S01]  /*58a0*/  ISETP.NE.U32.AND P0, PT, R8, 0x1, PT ;  /* 0x000000010800780c */ /* 0x000fe20003f05070 */
[----:B------:R-:W-:Y:S01]  /*58b0*/  DMUL R8, R2, R2 ;  /* 0x0000000202087228 */ /* 0x000fe20000000000 */
[----:B------:R-:W-:Y:S02]  /*58c0*/  BSSY.RECONVERGENT B0, `(.L_x_59) ;  /* 0x0000027000007945 */ /* 0x000fe40003800200 */
[----:B------:R-:W-:-:S02]  /*58d0*/  FSEL R10, R10, -8.06006814911005101289e+34, !P0 ;  /* 0xf9785eba0a0a7808 */ /* 0x000fc40004000000 */
        /* <DEDUP_REMOVED lines=11> */
[----:B------:R-:W-:-:S04]  /*5990*/  LOP3.LUT P0, RZ, R0, 0x2, RZ, 0xc0, !PT ;  /* 0x0000000200ff7812 */ /* 0x000fc8000780c0ff */
[----:B------:R-:W-:-:S10]  /*59a0*/  DADD R2, RZ, -R4 ;  /* 0x00000000ff027229 */ /* 0x000fd40000000804 */
[----:B------:R-:W-:Y:S01]  /*59b0*/  FSEL R8, R4, R2, !P0 ;  /* 0x0000000204087208 */ /* 0x000fe20004000000 */
[----:B------:R-:W-:Y:S01]  /*59c0*/  IMAD.MOV.U32 R2, RZ, RZ, 0x1 ;  /* 0x00000001ff027424 */ /* 0x000fe200078e00ff */
[----:B------:R-:W-:-:S06]  /*59d0*/  FSEL R9, R5, R3, !P0 ;  /* 0x0000000305097208 */ /* 0x000fcc0004000000 */
[----:B------:R-:W-:-:S06]  /*59e0*/  DADD R8, R8, R8 ;  /* 0x0000000008087229 */ /* 0x000fcc0000000008 */
[----:B------:R-:W0:Y:S02]  /*59f0*/  MUFU.RCP64H R3, R9 ;  /* 0x0000000900037308 */ /* 0x000e240000001800 */
        /* <DEDUP_REMOVED lines=19> */
.L_x_60:
[----:B------:R-:W-:Y:S05]  /*5b30*/  BSYNC.RECONVERGENT B0 ;  /* 0x0000000000007941 */ /* 0x000fea0003800200 */
.L_x_59:
        /* <DEDUP_REMOVED lines=23> */
.L_x_62:
[----:B------:R-:W-:Y:S05]  /*5cb0*/  BSYNC.RECONVERGENT B0 ;  /* 0x0000000000007941 */ /* 0x000fea0003800200 */
.L_x_61:
[----:B------:R-:W-:Y:S01]  /*5cc0*/  DADD R12, -RZ, |R2| ;  /* 0x00000000ff0c7229 */ /* 0x000fe20000000502 */
[----:B------:R-:W-:Y:S01]  /*5cd0*/  IMAD.MOV.U32 R6, RZ, RZ, 0x1 ;  /* 0x00000001ff067424 */ /* 0x000fe200078e00ff */
[--C-:B------:R-:W-:Y:S01]  /*5ce0*/  DADD R14, -RZ, |R4|.reuse ;  /* 0x00000000ff0e7229 */ /* 0x100fe20000000504 */
[----:B------:R-:W-:Y:S01]  /*5cf0*/  BSSY.RECONVERGENT B0, `(.L_x_63) ;  /* 0x000001b000007945 */ /* 0x000fe20003800200 */
[----:B------:R-:W-:-:S08]  /*5d00*/  DSETP.GT.AND P0, PT, |R2|, |R4|, PT ;  /* 0x400000040200722a */ /* 0x000fd00003f04200 */
[----:B------:R-:W-:Y:S02]  /*5d10*/  FSEL R9, R13, R15, P0 ;  /* 0x0000000f0d097208 */ /* 0x000fe40000000000 */
[----:B------:R-:W-:Y:S02]  /*5d20*/  FSEL R8, R12, R14, P0 ;  /* 0x0000000e0c087208 */ /* 0x000fe40000000000 */
[----:B------:R-:W0:Y:S04]  /*5d30*/  MUFU.RCP64H R7, R9 ;  /* 0x0000000900077308 */ /* 0x000e280000001800 */
[----:B0-----:R-:W-:-:S08]  /*5d40*/  DFMA R10, -R8, R6, 1 ;  /* 0x3ff00000080a742b */ /* 0x001fd00000000106 */
[----:B------:R-:W-:-:S08]  /*5d50*/  DFMA R10, R10, R10, R10 ;  /* 0x0000000a0a0a722b */ /* 0x000fd0000000000a */
[----:B------:R-:W-:-:S08]  /*5d60*/  DFMA R10, R6, R10, R6 ;  /* 0x0000000a060a722b */ /* 0x000fd00000000006 */
[----:B------:R-:W-:-:S08]  /*5d70*/  DFMA R6, -R8, R10, 1 ;  /* 0x3ff000000806742b */ /* 0x000fd0000000010a */
[----:B------:R-:W-:Y:S01]  /*5d80*/  DFMA R6, R10, R6, R10 ;  /* 0x000000060a06722b */ /* 0x000fe2000000000a */
[----:B------:R-:W-:Y:S02]  /*5d90*/  FSEL R10, R14, R12, P0 ;  /* 0x0000000c0e0a7208 */ /* 0x000fe40000000000 */
[----:B------:R-:W-:-:S04]  /*5da0*/  FSEL R11, R15, R13, P0 ;  /* 0x0000000d0f0b7208 */ /* 0x000fc80000000000 */
[----:B------:R-:W-:Y:S02]  /*5db0*/  FSETP.GEU.AND P1, PT, |R11|, 6.5827683646048100446e-37, PT ;  /* 0x036000000b00780b */ /* 0x000fe40003f2e200 */
        /* <DEDUP_REMOVED lines=14> */
.L_x_64:
[----:B------:R-:W-:Y:S05]  /*5ea0*/  BSYNC.RECONVERGENT B0 ;  /* 0x0000000000007941 */ /* 0x000fea0003800200 */
.L_x_63:
[----:B------:R-:W-:Y:S01]  /*5eb0*/  DFMA R16, R6, R6, 1 ;  /* 0x3ff000000610742b */ /* 0x000fe20000000006 */
[----:B------:R-:W-:Y:S01]  /*5ec0*/  IMAD.MOV.U32 R14, RZ, RZ, 0x0 ;  /* 0x00000000ff0e7424 */ /* 0x000fe200078e00ff */
[----:B------:R-:W-:Y:S01]  /*5ed0*/  BSSY.RECONVERGENT B0, `(.L_x_65) ;  /* 0x0000012000007945 */ /* 0x000fe20003800200 */
[----:B------:R-:W-:-:S03]  /*5ee0*/  IMAD.MOV.U32 R15, RZ, RZ, 0x3fd80000 ;  /* 0x3fd80000ff0f7424 */ /* 0x000fc600078e00ff */
[----:B------:R-:W0:Y:S04]  /*5ef0*/  MUFU.RSQ64H R7, R17 ;  /* 0x0000001100077308 */ /* 0x000e280000001c00 */
[----:B------:R-:W-:-:S05]  /*5f00*/  VIADD R6, R17, 0xfcb00000 ;  /* 0xfcb0000011067836 */ /* 0x000fca0000000000 */
[----:B------:R-:W-:Y:S01]  /*5f10*/  ISETP.GE.U32.AND P0, PT, R6, 0x7ca00000, PT ;  /* 0x7ca000000600780c */ /* 0x000fe20003f06070 */
[----:B0-----:R-:W-:-:S08]  /*5f20*/  DMUL R12, R6, R6 ;  /* 0x00000006060c7228 */ /* 0x001fd00000000000 */
[----:B------:R-:W-:-:S08]  /*5f30*/  DFMA R12, R16, -R12, 1 ;  /* 0x3ff00000100c742b */ /* 0x000fd0000000080c */
[----:B------:R-:W-:Y:S02]  /*5f40*/  DFMA R14, R12, R14, 0.5 ;  /* 0x3fe000000c0e742b */ /* 0x000fe4000000000e */
[----:B------:R-:W-:-:S08]  /*5f50*/  DMUL R12, R6, R12 ;  /* 0x0000000c060c7228 */ /* 0x000fd00000000000 */
[----:B------:R-:W-:-:S08]  /*5f60*/  DFMA R20, R14, R12, R6 ;  /* 0x0000000c0e14722b */ /* 0x000fd00000000006 */
[----:B------:R-:W-:Y:S02]  /*5f70*/  DMUL R22, R16, R20 ;  /* 0x0000001410167228 */ /* 0x000fe40000000000 */
[----:B------:R-:W-:Y:S02]  /*5f80*/  VIADD R15, R21, 0xfff00000 ;  /* 0xfff00000150f7836 */ /* 0x000fe40000000000 */
[----:B------:R-:W-:-:S04]  /*5f90*/  IMAD.MOV.U32 R14, RZ, RZ, R20 ;  /* 0x000000ffff0e7224 */ /* 0x000fc800078e0014 */
[----:B------:R-:W-:-:S08]  /*5fa0*/  DFMA R24, R22, -R22, R16 ;  /* 0x800000161618722b */ /* 0x000fd00000000010 */
[----:B------:R-:W-:Y:S01]  /*5fb0*/  DFMA R12, R24, R14, R22 ;  /* 0x0000000e180c722b */ /* 0x000fe20000000016 */
[----:B------:R-:W-:Y:S10]  /*5fc0*/  @!P0 BRA `(.L_x_66) ;  /* 0x0000000000088947 */ /* 0x000ff40003800000 */
[----:B------:R-:W-:-:S07]  /*5fd0*/  MOV R0, 0x5ff0 ;  /* 0x00005ff000007802 */ /* 0x000fce0000000f00 */
[----:B------:R-:W-:Y:S05]  /*5fe0*/  CALL.REL.NOINC `($__internal_1_$__cuda_sm20_dsqrt_rn_f64_mediumpath_v1) ;  /* 0x0000000400c87944 */ /* 0x000fea0003c00000 */
.L_x_66:
[----:B------:R-:W-:Y:S05]  /*5ff0*/  BSYNC.RECONVERGENT B0 ;  /* 0x0000000000007941 */ /* 0x000fea0003800200 */
.L_x_65:
[----:B------:R-:W-:Y:S01]  /*6000*/  DSETP.MAX.AND P0, P1, R8, R10, PT ;  /* 0x0000000a0800722a */ /* 0x000fe2000390f000 */
[----:B------:R-:W-:Y:S01]  /*6010*/  IMAD.MOV.U32 R0, RZ, RZ, R9 ;  /* 0x000000ffff007224 */ /* 0x000fe200078e0009 */
[----:B------:R-:W0:Y:S01]  /*6020*/  LDC.64 R6, c[0x0][0x3b0] ;  /* 0x0000ec00ff067b82 */ /* 0x000e220000000a00 */
[----:B------:R-:W-:Y:S01]  /*6030*/  DADD R4, |R4|, |R2| ;  /* 0x0000000004047229 */ /* 0x000fe20000000602 */
[----:B------:R-:W-:Y:S01]  /*6040*/  UMOV UR4, 0xffffffff ;  /* 0xffffffff00047882 */ /* 0x000fe20000000000 */
[----:B------:R-:W-:Y:S01]  /*6050*/  IMAD.MOV.U32 R3, RZ, RZ, R10 ;  /* 0x000000ffff037224 */ /* 0x000fe200078e000a */
[----:B------:R-:W-:Y:S01]  /*6060*/  FSEL R15, R0, R11, P0 ;  /* 0x0000000b000f7208 */ /* 0x000fe20000000000 */
[----:B------:R-:W-:Y:S01]  /*6070*/  IMAD.MOV.U32 R0, RZ, RZ, R8 ;  /* 0x000000ffff007224 */ /* 0x000fe200078e0008 */
[----:B------:R-:W-:Y:S01]  /*6080*/  DMUL R12, R8, R12 ;  /* 0x0000000c080c7228 */ /* 0x000fe20000000000 */
[----:B------:R-:W-:-:S03]  /*6090*/  UMOV UR5, 0x7fefffff ;  /* 0x7fefffff00057882 */ /* 0x000fc60000000000 */
[----:B------:R-:W-:Y:S02]  /*60a0*/  SEL R2, R0, R3, P0 ;  /* 0x0000000300027207 */ /* 0x000fe40000000000 */
[----:B------:R-:W-:Y:S01]  /*60b0*/  @P1 LOP3.LUT R15, R11, 0x80000, RZ, 0xfc, !PT ;  /* 0x000800000b0f1812 */ /* 0x000fe200078efcff */
[----:B------:R-:W-:-:S04]  /*60c0*/  DSETP.NEU.AND P1, PT, R8, RZ, PT ;  /* 0x000000ff0800722a */ /* 0x000fc80003f2d000 */
[----:B------:R-:W-:Y:S02]  /*60d0*/  IMAD.MOV.U32 R3, RZ, RZ, R15 ;  /* 0x000000ffff037224 */ /* 0x000fe400078e000f */
[----:B------:R-:W-:-:S04]  /*60e0*/  FSEL R13, R5, R13, !P1 ;  /* 0x0000000d050d7208 */ /* 0x000fc80004800000 */
[----:B------:R-:W-:Y:S01]  /*60f0*/  DSETP.GT.AND P0, PT, R2, UR4, PT ;  /* 0x0000000402007e2a */ /* 0x000fe2000bf04000 */
[----:B0-----:R-:W-:Y:S01]  /*6100*/  IMAD.WIDE R18, R18, 0x8, R6 ;  /* 0x0000000812127825 */ /* 0x001fe200078e0206 */
[----:B------:R-:W-:-:S04]  /*6110*/  FSEL R3, R4, R12, !P1 ;  /* 0x0000000c04037208 */ /* 0x000fc80004800000 */
[----:B------:R-:W-:Y:S02]  /*6120*/  FSEL R2, R4, R3, P0 ;  /* 0x0000000304027208 */ /* 0x000fe40000000000 */
[----:B------:R-:W-:-:S05]  /*6130*/  FSEL R3, R5, R13, P0 ;  /* 0x0000000d05037208 */ /* 0x000fca0000000000 */
[----:B------:R-:W-:Y:S01]  /*6140*/  STG.E.64 desc[UR36][R18.64], R2 ;  /* 0x0000000212007986 */ /* 0x000fe2000c101b24 */
[----:B------:R-:W-:Y:S05]  /*6150*/  EXIT ;  /* 0x000000000000794d */ /* 0x000fea0003800000 */
        .weak           $__internal_0_$__cuda_sm20_div_rn_f64_full
        .type           $__internal_0_$__cuda_sm20_div_rn_f64_full,@function
        .size           $__internal_0_$__cuda_sm20_div_rn_f64_full,($__internal_1_$__cuda_sm20_dsqrt_rn_f64_mediumpath_v1 - $__internal_0_$__cuda_sm20_div_rn_f64_full)
$__internal_0_$__cuda_sm20_div_rn_f64_full:
[C---:B------:R-:W-:Y:S01]  /*6160*/  FSETP.GEU.AND P0, PT, |R13|.reuse, 1.469367938527859385e-39, PT ;  /* 0x001000000d00780b */ /* 0x040fe20003f0e200 */
[----:B------:R-:W-:Y:S01]  /*6170*/  IMAD.MOV.U32 R36, RZ, RZ, 0x1 ;  /* 0x00000001ff247424 */ /* 0x000fe200078e00ff */
[----:B------:R-:W-:Y:S01]  /*6180*/  LOP3.LUT R28, R13, 0x800fffff, RZ, 0xc0, !PT ;  /* 0x800fffff0d1c7812 */ /* 0x000fe200078ec0ff */
[----:B------:R-:W-:Y:S01]  /*6190*/  IMAD.MOV.U32 R49, RZ, RZ, 0x1ca00000 ;  /* 0x1ca00000ff317424 */ /* 0x000fe200078e00ff */
[C---:B------:R-:W-:Y:S01]  /*61a0*/  FSETP.GEU.AND P4, PT, |R33|.reuse, 1.469367938527859385e-39, PT ;  /* 0x001000002100780b */ /* 0x040fe20003f8e200 */
[----:B------:R-:W-:Y:S01]  /*61b0*/  BSSY.RECONVERGENT B1, `(.L_x_67) ;  /* 0x0000052000017945 */ /* 0x000fe20003800200 */
[----:B------:R-:W-:Y:S01]  /*61c0*/  LOP3.LUT R29, R28, 0x3ff00000, RZ, 0xfc, !PT ;  /* 0x3ff000001c1d7812 */ /* 0x000fe200078efcff */
[----:B------:R-:W-:Y:S01]  /*61d0*/  IMAD.MOV.U32 R28, RZ, RZ, R12 ;  /* 0x000000ffff1c7224 */ /* 0x000fe200078e000c */
[----:B------:R-:W-:Y:S02]  /*61e0*/  LOP3.LUT R50, R33, 0x7ff00000, RZ, 0xc0, !PT ;  /* 0x7ff0000021327812 */ /* 0x000fe400078ec0ff */
[----:B------:R-:W-:-:S03]  /*61f0*/  LOP3.LUT R43, R13, 0x7ff00000, RZ, 0xc0, !PT ;  /* 0x7ff000000d2b7812 */ /* 0x000fc600078ec0ff */
[----:B------:R-:W-:Y:S01]  /*6200*/  @!P0 DMUL R28, R12, 8.98846567431157953865e+307 ;  /* 0x7fe000000c1c8828 */ /* 0x000fe20000000000 */
[C---:B------:R-:W-:Y:S01]  /*6210*/  ISETP.GE.U32.AND P2, PT, R50.reuse, R43, PT ;  /* 0x0000002b3200720c */ /* 0x040fe20003f46070 */
[----:B------:R-:W-:Y:S02]  /*6220*/  IMAD.MOV.U32 R48, RZ, RZ, R50 ;  /* 0x000000ffff307224 */ /* 0x000fe400078e0032 */
[----:B------:R-:W-:Y:S02]  /*6230*/  @!P4 LOP3.LUT R40, R13, 0x7ff00000, RZ, 0xc0, !PT ;  /* 0x7ff000000d28c812 */ /* 0x000fe400078ec0ff */
[----:B------:R-:W0:Y:S02]  /*6240*/  MUFU.RCP64H R37, R29 ;  /* 0x0000001d00257308 */ /* 0x000e240000001800 */
[----:B------:R-:W-:Y:S02]  /*6250*/  @!P4 ISETP.GE.U32.AND P5, PT, R50, R40, PT ;  /* 0x000000283200c20c */ /* 0x000fe40003fa6070 */
[----:B------:R-:W-:-:S05]  /*6260*/  @!P0 LOP3.LUT R43, R29, 0x7ff00000, RZ, 0xc0, !PT ;  /* 0x7ff000001d2b8812 */ /* 0x000fca00078ec0ff */
[----:B------:R-:W-:Y:S01]  /*6270*/  VIADD R52, R43, 0xffffffff ;  /* 0xffffffff2b347836 */ /* 0x000fe20000000000 */
[----:B0-----:R-:W-:-:S08]  /*6280*/  DFMA R38, R36, -R28, 1 ;  /* 0x3ff000002426742b */ /* 0x001fd0000000081c */
[----:B------:R-:W-:-:S08]  /*6290*/  DFMA R38, R38, R38, R38 ;  /* 0x000000262626722b */ /* 0x000fd00000000026 */
[----:B------:R-:W-:Y:S01]  /*62a0*/  DFMA R40, R36, R38, R36 ;  /* 0x000000262428722b */ /* 0x000fe20000000024 */
[C---:B------:R-:W-:Y:S01]  /*62b0*/  @!P4 SEL R39, R49.reuse, 0x63400000, !P5 ;  /* 0x634000003127c807 */ /* 0x040fe20006800000 */
[----:B------:R-:W-:Y:S01]  /*62c0*/  IMAD.MOV.U32 R36, RZ, RZ, R32 ;  /* 0x000000ffff247224 */ /* 0x000fe200078e0020 */
[----:B------:R-:W-:Y:S01]  /*62d0*/  SEL R37, R49, 0x63400000, !P2 ;  /* 0x6340000031257807 */ /* 0x000fe20005000000 */
[----:B------:R-:W-:Y:S01]  /*62e0*/  @!P4 IMAD.MOV.U32 R38, RZ, RZ, RZ ;  /* 0x000000ffff26c224 */ /* 0x000fe200078e00ff */
[--C-:B------:R-:W-:Y:S02]  /*62f0*/  @!P4 LOP3.LUT R39, R39, 0x80000000, R33.reuse, 0xf8, !PT ;  /* 0x800000002727c812 */ /* 0x100fe400078ef821 */
[----:B------:R-:W-:Y:S01]  /*6300*/  LOP3.LUT R37, R37, 0x800fffff, R33, 0xf8, !PT ;  /* 0x800fffff25257812 */ /* 0x000fe200078ef821 */
[----:B------:R-:W-:Y:S01]  /*6310*/  DFMA R44, R40, -R28, 1 ;  /* 0x3ff00000282c742b */ /* 0x000fe2000000081c */
[----:B------:R-:W-:-:S06]  /*6320*/  @!P4 LOP3.LUT R39, R39, 0x100000, RZ, 0xfc, !PT ;  /* 0x001000002727c812 */ /* 0x000fcc00078efcff */
[----:B------:R-:W-:Y:S02]  /*6330*/  @!P4 DFMA R36, R36, 2, -R38 ;  /* 0x400000002424c82b */ /* 0x000fe40000000826 */
[----:B------:R-:W-:-:S08]  /*6340*/  DFMA R44, R40, R44, R40 ;  /* 0x0000002c282c722b */ /* 0x000fd00000000028 */
[----:B------:R-:W-:Y:S01]  /*6350*/  @!P4 LOP3.LUT R48, R37, 0x7ff00000, RZ, 0xc0, !PT ;  /* 0x7ff000002530c812 */ /* 0x000fe200078ec0ff */
[----:B------:R-:W-:-:S04]  /*6360*/  DMUL R38, R44, R36 ;  /* 0x000000242c267228 */ /* 0x000fc80000000000 */
[----:B------:R-:W-:-:S04]  /*6370*/  VIADD R51, R48, 0xffffffff ;  /* 0xffffffff30337836 */ /* 0x000fc80000000000 */
[----:B------:R-:W-:Y:S01]  /*6380*/  DFMA R40, R38, -R28, R36 ;  /* 0x8000001c2628722b */ /* 0x000fe20000000024 */
[----:B------:R-:W-:-:S04]  /*6390*/  ISETP.GT.U32.AND P0, PT, R51, 0x7feffffe, PT ;  /* 0x7feffffe3300780c */ /* 0x000fc80003f04070 */
[----:B------:R-:W-:-:S03]  /*63a0*/  ISETP.GT.U32.OR P0, PT, R52, 0x7feffffe, P0 ;  /* 0x7feffffe3400780c */ /* 0x000fc60000704470 */
[----:B------:R-:W-:-:S10]  /*63b0*/  DFMA R38, R44, R40, R38 ;  /* 0x000000282c26722b */ /* 0x000fd40000000026 */
[----:B------:R-:W-:Y:S05]  /*63c0*/  @P0 BRA `(.L_x_68) ;  /* 0x00000000006c0947 */ /* 0x000fea0003800000 */
[----:B------:R-:W-:-:S04]  /*63d0*/  LOP3.LUT R33, R13, 0x7ff00000, RZ, 0xc0, !PT ;  /* 0x7ff000000d217812 */ /* 0x000fc800078ec0ff */
[CC--:B------:R-:W-:Y:S02]  /*63e0*/  VIADDMNMX R32, R50.reuse, -R33.reuse, 0xb9600000, !PT ;  /* 0xb960000032207446 */ /* 0x0c0fe40007800921 */
[----:B------:R-:W-:Y:S02]  /*63f0*/  ISETP.GE.U32.AND P0, PT, R50, R33, PT ;  /* 0x000000213200720c */ /* 0x000fe40003f06070 */
[----:B------:R-:W-:Y:S02]  /*6400*/  VIMNMX R32, PT, PT, R32, 0x46a00000, PT ;  /* 0x46a0000020207848 */ /* 0x000fe40003fe0100 */
[----:B------:R-:W-:-:S05]  /*6410*/  SEL R43, R49, 0x63400000, !P0 ;  /* 0x63400000312b7807 */ /* 0x000fca0004000000 */
[----:B------:R-:W-:Y:S02]  /*6420*/  IMAD.IADD R43, R32, 0x1, -R43 ;  /* 0x00000001202b7824 */ /* 0x000fe400078e0a2b */
[----:B------:R-:W-:Y:S02]  /*6430*/  IMAD.MOV.U32 R32, RZ, RZ, RZ ;  /* 0x000000ffff207224 */ /* 0x000fe400078e00ff */
[----:B------:R-:W-:-:S06]  /*6440*/  VIADD R33, R43, 0x7fe00000 ;  /* 0x7fe000002b217836 */ /* 0x000fcc0000000000 */
[----:B------:R-:W-:-:S10]  /*6450*/  DMUL R40, R38, R32 ;  /* 0x0000002026287228 */ /* 0x000fd40000000000 */
[----:B------:R-:W-:-:S13]  /*6460*/  FSETP.GTU.AND P0, PT, |R41|, 1.469367938527859385e-39, PT ;  /* 0x001000002900780b */ /* 0x000fda0003f0c200 */
[----:B------:R-:W-:Y:S05]  /*6470*/  @P0 BRA `(.L_x_69) ;  /* 0x0000000000940947 */ /* 0x000fea0003800000 */
[----:B------:R-:W-:Y:S01]  /*6480*/  DFMA R28, R38, -R28, R36 ;  /* 0x8000001c261c722b */ /* 0x000fe20000000024 */
[----:B------:R-:W-:-:S09]  /*6490*/  IMAD.MOV.U32 R32, RZ, RZ, RZ ;  /* 0x000000ffff207224 */ /* 0x000fd200078e00ff */
[C---:B------:R-:W-:Y:S02]  /*64a0*/  FSETP.NEU.AND P0, PT, R29.reuse, RZ, PT ;  /* 0x000000ff1d00720b */ /* 0x040fe40003f0d000 */
[----:B------:R-:W-:-:S04]  /*64b0*/  LOP3.LUT R37, R29, 0x80000000, R13, 0x48, !PT ;  /* 0x800000001d257812 */ /* 0x000fc800078e480d */
[----:B------:R-:W-:-:S07]  /*64c0*/  LOP3.LUT R33, R37, R33, RZ, 0xfc, !PT ;  /* 0x0000002125217212 */ /* 0x000fce00078efcff */
[----:B------:R-:W-:Y:S05]  /*64d0*/  @!P0 BRA `(.L_x_69) ;  /* 0x00000000007c8947 */ /* 0x000fea0003800000 */
[----:B------:R-:W-:Y:S01]  /*64e0*/  IMAD.MOV R13, RZ, RZ, -R43 ;  /* 0x000000ffff0d7224 */ /* 0x000fe200078e0a2b */
[----:B------:R-:W-:Y:S01]  /*64f0*/  DMUL.RP R32, R38, R32 ;  /* 0x0000002026207228 */ /* 0x000fe20000008000 */
[----:B------:R-:W-:-:S06]  /*6500*/  IMAD.MOV.U32 R12, RZ, RZ, RZ ;  /* 0x000000ffff0c7224 */ /* 0x000fcc00078e00ff */
[----:B------:R-:W-:-:S03]  /*6510*/  DFMA R12, R40, -R12, R38 ;  /* 0x8000000c280c722b */ /* 0x000fc60000000026 */
[----:B------:R-:W-:-:S03]  /*6520*/  LOP3.LUT R37, R33, R37, RZ, 0x3c, !PT ;  /* 0x0000002521257212 */ /* 0x000fc600078e3cff */
[----:B------:R-:W-:-:S04]  /*6530*/  IADD3 R12, PT, PT, -R43, -0x43300000, RZ ;  /* 0xbcd000002b0c7810 */ /* 0x000fc80007ffe1ff */
[----:B------:R-:W-:-:S04]  /*6540*/  FSETP.NEU.AND P0, PT, |R13|, R12, PT ;  /* 0x0000000c0d00720b */ /* 0x000fc80003f0d200 */
[----:B------:R-:W-:Y:S02]  /*6550*/  FSEL R40, R32, R40, !P0 ;  /* 0x0000002820287208 */ /* 0x000fe40004000000 */
[----:B------:R-:W-:Y:S01]  /*6560*/  FSEL R41, R37, R41, !P0 ;  /* 0x0000002925297208 */ /* 0x000fe20004000000 */
[----:B------:R-:W-:Y:S06]  /*6570*/  BRA `(.L_x_69) ;  /* 0x0000000000547947 */ /* 0x000fec0003800000 */
.L_x_68:
[----:B------:R-:W-:-:S14]  /*6580*/  DSETP.NAN.AND P0, PT, R32, R32, PT ;  /* 0x000000202000722a */ /* 0x000fdc0003f08000 */
[----:B------:R-:W-:Y:S05]  /*6590*/  @P0 BRA `(.L_x_70) ;  /* 0x0000000000440947 */ /* 0x000fea0003800000 */
[----:B------:R-:W-:-:S14]  /*65a0*/  DSETP.NAN.AND P0, PT, R12, R12, PT ;  /* 0x0000000c0c00722a */ /* 0x000fdc0003f08000 */
[----:B------:R-:W-:Y:S05]  /*65b0*/  @P0 BRA `(.L_x_71) ;  /* 0x0000000000300947 */ /* 0x000fea0003800000 */
[----:B------:R-:W-:Y:S01]  /*65c0*/  ISETP.NE.AND P0, PT, R48, R43, PT ;  /* 0x0000002b3000720c */ /* 0x000fe20003f05270 */
[----:B------:R-:W-:Y:S02]  /*65d0*/  IMAD.MOV.U32 R40, RZ, RZ, 0x0 ;  /* 0x00000000ff287424 */ /* 0x000fe400078e00ff */
[----:B------:R-:W-:-:S10]  /*65e0*/  IMAD.MOV.U32 R41, RZ, RZ, -0x80000 ;  /* 0xfff80000ff297424 */ /* 0x000fd400078e00ff */
[----:B------:R-:W-:Y:S05]  /*65f0*/  @!P0 BRA `(.L_x_69) ;  /* 0x0000000000348947 */ /* 0x000fea0003800000 */
[----:B------:R-:W-:Y:S02]  /*6600*/  ISETP.NE.AND P0, PT, R48, 0x7ff00000, PT ;  /* 0x7ff000003000780c */ /* 0x000fe40003f05270 */
[----:B------:R-:W-:Y:S02]  /*6610*/  LOP3.LUT R41, R33, 0x80000000, R13, 0x48, !PT ;  /* 0x8000000021297812 */ /* 0x000fe400078e480d */
[----:B------:R-:W-:-:S13]  /*6620*/  ISETP.EQ.OR P0, PT, R43, RZ, !P0 ;  /* 0x000000ff2b00720c */ /* 0x000fda0004702670 */
[----:B------:R-:W-:Y:S01]  /*6630*/  @P0 LOP3.LUT R12, R41, 0x7ff00000, RZ, 0xfc, !PT ;  /* 0x7ff00000290c0812 */ /* 0x000fe200078efcff */
[----:B------:R-:W-:Y:S02]  /*6640*/  @!P0 IMAD.MOV.U32 R40, RZ, RZ, RZ ;  /* 0x000000ffff288224 */ /* 0x000fe400078e00ff */
[----:B------:R-:W-:Y:S02]  /*6650*/  @P0 IMAD.MOV.U32 R40, RZ, RZ, RZ ;  /* 0x000000ffff280224 */ /* 0x000fe400078e00ff */
[----:B------:R-:W-:Y:S01]  /*6660*/  @P0 IMAD.MOV.U32 R41, RZ, RZ, R12 ;  /* 0x000000ffff290224 */ /* 0x000fe200078e000c */
[----:B------:R-:W-:Y:S06]  /*6670*/  BRA `(.L_x_69) ;  /* 0x0000000000147947 */ /* 0x000fec0003800000 */
.L_x_71:
[----:B------:R-:W-:Y:S01]  /*6680*/  LOP3.LUT R41, R13, 0x80000, RZ, 0xfc, !PT ;  /* 0x000800000d297812 */ /* 0x000fe200078efcff */
[----:B------:R-:W-:Y:S01]  /*6690*/  IMAD.MOV.U32 R40, RZ, RZ, R12 ;  /* 0x000000ffff287224 */ /* 0x000fe200078e000c */
[----:B------:R-:W-:Y:S06]  /*66a0*/  BRA `(.L_x_69) ;  /* 0x0000000000087947 */ /* 0x000fec0003800000 */
.L_x_70:
[----:B------:R-:W-:Y:S01]  /*66b0*/  LOP3.LUT R41, R33, 0x80000, RZ, 0xfc, !PT ;  /* 0x0008000021297812 */ /* 0x000fe200078efcff */
[----:B------:R-:W-:-:S07]  /*66c0*/  IMAD.MOV.U32 R40, RZ, RZ, R32 ;  /* 0x000000ffff287224 */ /* 0x000fce00078e0020 */
.L_x_69:
[----:B------:R-:W-:Y:S05]  /*66d0*/  BSYNC.RECONVERGENT B1 ;  /* 0x0000000000017941 */ /* 0x000fea0003800200 */
.L_x_67:
[----:B------:R-:W-:Y:S02]  /*66e0*/  IMAD.MOV.U32 R12, RZ, RZ, R0 ;  /* 0x000000ffff0c7224 */ /* 0x000fe400078e0000 */
[----:B------:R-:W-:-:S04]  /*66f0*/  IMAD.MOV.U32 R13, RZ, RZ, 0x0 ;  /* 0x00000000ff0d7424 */ /* 0x000fc800078e00ff */
[----:B------:R-:W-:Y:S05]  /*6700*/  RET.REL.NODEC R12 `(_Z12DoWorkKernelP16cudaRandomWalkerPlS1_S1_S1_PdS2_S2_) ;  /* 0xffffff980c3c7950 */ /* 0x000fea0003c3ffff */
        .weak           $__internal_1_$__cuda_sm20_dsqrt_rn_f64_mediumpath_v1
        .type           $__internal_1_$__cuda_sm20_dsqrt_rn_f64_mediumpath_v1,@function
        .size           $__internal_1_$__cuda_sm20_dsqrt_rn_f64_mediumpath_v1,($_Z12DoWorkKernelP16cudaRandomWalkerPlS1_S1_S1_PdS2_S2_$__internal_accurate_pow - $__internal_1_$__cuda_sm20_dsqrt_rn_f64_mediumpath_v1)
$__internal_1_$__cuda_sm20_dsqrt_rn_f64_mediumpath_v1:
[----:B------:R-:W-:Y:S01]  /*6710*/  ISETP.GE.U32.AND P0, PT, R6, -0x3400000, PT ;  /* 0xfcc000000600780c */ /* 0x000fe20003f06070 */
[----:B------:R-:W-:Y:S01]  /*6720*/  BSSY.RECONVERGENT B1, `(.L_x_72) ;  /* 0x0000028000017945 */ /* 0x000fe20003800200 */
[----:B------:R-:W-:Y:S02]  /*6730*/  IMAD.MOV.U32 R14, RZ, RZ, R20 ;  /* 0x000000ffff0e7224 */ /* 0x000fe400078e0014 */
[----:B------:R-:W-:Y:S02]  /*6740*/  IMAD.MOV.U32 R12, RZ, RZ, R16 ;  /* 0x000000ffff0c7224 */ /* 0x000fe400078e0010 */
[----:B------:R-:W-:Y:S02]  /*6750*/  IMAD.MOV.U32 R13, RZ, RZ, R17 ;  /* 0x000000ffff0d7224 */ /* 0x000fe400078e0011 */
[----:B------:R-:W-:Y:S02]  /*6760*/  IMAD.MOV.U32 R6, RZ, RZ, R24 ;  /* 0x000000ffff067224 */ /* 0x000fe400078e0018 */
[----:B------:R-:W-:-:S03]  /*6770*/  IMAD.MOV.U32 R7, RZ, RZ, R25 ;  /* 0x000000ffff077224 */ /* 0x000fc600078e0019 */
[----:B------:R-:W-:Y:S05]  /*6780*/  @!P0 BRA `(.L_x_73) ;  /* 0x0000000000208947 */ /* 0x000fea0003800000 */
[----:B------:R-:W-:-:S10]  /*6790*/  DFMA.RM R6, R6, R14, R22 ;  /* 0x0000000e0606722b */ /* 0x000fd40000004016 */
[----:B------:R-:W-:-:S05]  /*67a0*/  IADD3 R14, P0, PT, R6, 0x1, RZ ;  /* 0x00000001060e7810 */ /* 0x000fca0007f1e0ff */
[----:B------:R-:W-:-:S06]  /*67b0*/  IMAD.X R15, RZ, RZ, R7, P0 ;  /* 0x000000ffff0f7224 */ /* 0x000fcc00000e0607 */
[----:B------:R-:W-:-:S08]  /*67c0*/  DFMA.RP R12, -R6, R14, R12 ;  /* 0x0000000e060c722b */ /* 0x000fd0000000810c */
[----:B------:R-:W-:-:S06]  /*67d0*/  DSETP.GT.AND P0, PT, R12, RZ, PT ;  /* 0x000000ff0c00722a */ /* 0x000fcc0003f04000 */
[----:B------:R-:W-:Y:S02]  /*67e0*/  FSEL R6, R14, R6, P0 ;  /* 0x000000060e067208 */ /* 0x000fe40000000000 */
[----:B------:R-:W-:Y:S01]  /*67f0*/  FSEL R7, R15, R7, P0 ;  /* 0x000000070f077208 */ /* 0x000fe20000000000 */
[----:B------:R-:W-:Y:S06]  /*6800*/  BRA `(.L_x_74) ;  /* 0x0000000000647947 */ /* 0x000fec0003800000 */
.L_x_73:
[----:B------:R-:W-:-:S14]  /*6810*/  DSETP.NE.AND P0, PT, R12, RZ, PT ;  /* 0x000000ff0c00722a */ /* 0x000fdc0003f05000 */
[----:B------:R-:W-:Y:S05]  /*6820*/  @!P0 BRA `(.L_x_75) ;  /* 0x0000000000588947 */ /* 0x000fea0003800000 */
[----:B------:R-:W-:-:S13]  /*6830*/  ISETP.GE.AND P0, PT, R13, RZ, PT ;  /* 0x000000ff0d00720c */ /* 0x000fda0003f06270 */
[----:B------:R-:W-:Y:S02]  /*6840*/  @!P0 IMAD.MOV.U32 R6, RZ, RZ, 0x0 ;  /* 0x00000000ff068424 */ /* 0x000fe400078e00ff */
[----:B------:R-:W-:Y:S01]  /*6850*/  @!P0 IMAD.MOV.U32 R7, RZ, RZ, -0x80000 ;  /* 0xfff80000ff078424 */ /* 0x000fe200078e00ff */
[----:B------:R-:W-:Y:S06]  /*6860*/  @!P0 BRA `(.L_x_74) ;  /* 0x00000000004c8947 */ /* 0x000fec0003800000 */
[----:B------:R-:W-:-:S13]  /*6870*/  ISETP.GT.AND P0, PT, R13, 0x7fefffff, PT ;  /* 0x7fefffff0d00780c */ /* 0x000fda0003f04270 */
[----:B------:R-:W-:Y:S05]  /*6880*/  @P0 BRA `(.L_x_75) ;  /* 0x0000000000400947 */ /* 0x000fea0003800000 */
[----:B------:R-:W-:Y:S01]  /*6890*/  DMUL R6, R12, 8.11296384146066816958e+31 ;  /* 0x469000000c067828 */ /* 0x000fe20000000000 */
[----:B------:R-:W-:Y:S02]  /*68a0*/  IMAD.MOV.U32 R16, RZ, RZ, 0x0 ;  /* 0x00000000ff107424 */ /* 0x000fe400078e00ff */
[----:B------:R-:W-:Y:S02]  /*68b0*/  IMAD.MOV.U32 R12, RZ, RZ, RZ ;  /* 0x000000ffff0c7224 */ /* 0x000fe400078e00ff */
[----:B------:R-:W-:Y:S01]  /*68c0*/  IMAD.MOV.U32 R17, RZ, RZ, 0x3fd80000 ;  /* 0x3fd80000ff117424 */ /* 0x000fe200078e00ff */
[----:B------:R-:W0:Y:S03]  /*68d0*/  MUFU.RSQ64H R13, R7 ;  /* 0x00000007000d7308 */ /* 0x000e260000001c00 */
[----:B0-----:R-:W-:-:S08]  /*68e0*/  DMUL R14, R12, R12 ;  /* 0x0000000c0c0e7228 */ /* 0x001fd00000000000 */
[----:B------:R-:W-:-:S08]  /*68f0*/  DFMA R14, R6, -R14, 1 ;  /* 0x3ff00000060e742b */ /* 0x000fd0000000080e */
[----:B------:R-:W-:Y:S02]  /*6900*/  DFMA R16, R14, R16, 0.5 ;  /* 0x3fe000000e10742b */ /* 0x000fe40000000010 */
[----:B------:R-:W-:-:S08]  /*6910*/  DMUL R14, R12, R14 ;  /* 0x0000000e0c0e7228 */ /* 0x000fd00000000000 */
[----:B------:R-:W-:-:S08]  /*6920*/  DFMA R14, R16, R14, R12 ;  /* 0x0000000e100e722b */ /* 0x000fd0000000000c */
[----:B------:R-:W-:Y:S02]  /*6930*/  DMUL R12, R6, R14 ;  /* 0x0000000e060c7228 */ /* 0x000fe40000000000 */
[----:B------:R-:W-:-:S06]  /*6940*/  VIADD R15, R15, 0xfff00000 ;  /* 0xfff000000f0f7836 */ /* 0x000fcc0000000000 */
[----:B------:R-:W-:-:S08]  /*6950*/  DFMA R16, R12, -R12, R6 ;  /* 0x8000000c0c10722b */ /* 0x000fd00000000006 */
[----:B------:R-:W-:-:S10]  /*6960*/  DFMA R6, R14, R16, R12 ;  /* 0x000000100e06722b */ /* 0x000fd4000000000c */
[----:B------:R-:W-:Y:S01]  /*6970*/  VIADD R7, R7, 0xfcb00000 ;  /* 0xfcb0000007077836 */ /* 0x000fe20000000000 */
[----:B------:R-:W-:Y:S06]  /*6980*/  BRA `(.L_x_74) ;  /* 0x0000000000047947 */ /* 0x000fec0003800000 */
.L_x_75:
[----:B------:R-:W-:-:S11]  /*6990*/  DADD R6, R12, R12 ;  /* 0x000000000c067229 */ /* 0x000fd6000000000c */
.L_x_74:
[----:B------:R-:W-:Y:S05]  /*69a0*/  BSYNC.RECONVERGENT B1 ;  /* 0x0000000000017941 */ /* 0x000fea0003800200 */
.L_x_72:
[----:B------:R-:W-:Y:S02]  /*69b0*/  IMAD.MOV.U32 R12, RZ, RZ, R6 ;  /* 0x000000ffff0c7224 */ /* 0x000fe400078e0006 */
[----:B------:R-:W-:Y:S02]  /*69c0*/  IMAD.MOV.U32 R13, RZ, RZ, R7 ;  /* 0x000000ffff0d7224 */ /* 0x000fe400078e0007 */
[----:B------:R-:W-:Y:S02]  /*69d0*/  IMAD.MOV.U32 R6, RZ, RZ, R0 ;  /* 0x000000ffff067224 */ /* 0x000fe400078e0000 */
[----:B------:R-:W-:-:S04]  /*69e0*/  IMAD.MOV.U32 R7, RZ, RZ, 0x0 ;  /* 0x00000000ff077424 */ /* 0x000fc800078e00ff */
[----:B------:R-:W-:Y:S05]  /*69f0*/  RET.REL.NODEC R6 `(_Z12DoWorkKernelP16cudaRandomWalkerPlS1_S1_S1_PdS2_S2_) ;  /* 0xffffff9406807950 */ /* 0x000fea0003c3ffff */
        .type           $_Z12DoWorkKernelP16cudaRandomWalkerPlS1_S1_S1_PdS2_S2_$__internal_accurate_pow,@function
        .size           $_Z12DoWorkKernelP16cudaRandomWalkerPlS1_S1_S1_PdS2_S2_$__internal_accurate_pow,($_Z12DoWorkKernelP16cudaRandomWalkerPlS1_S1_S1_PdS2_S2_$__internal_trig_reduction_slowpathd - $_Z12DoWorkKernelP16cudaRandomWalkerPlS1_S1_S1_PdS2_S2_$__internal_accurate_pow)
$_Z12DoWorkKernelP16cudaRandomWalkerPlS1_S1_S1_PdS2_S2_$__internal_accurate_pow:
[----:B------:R-:W-:Y:S01]  /*6a00*/  ISETP.GT.U32.AND P0, PT, R5, 0xfffff, PT ;  /* 0x000fffff0500780c */ /* 0x000fe20003f04070 */
[----:B------:R-:W-:Y:S01]  /*6a10*/  IMAD.MOV.U32 R4, RZ, RZ, R8 ;  /* 0x000000ffff047224 */ /* 0x000fe200078e0008 */
[----:B------:R-:W-:Y:S01]  /*6a20*/  UMOV UR4, 0x7d2cafe2 ;  /* 0x7d2cafe200047882 */ /* 0x000fe20000000000 */
[----:B------:R-:W-:Y:S01]  /*6a30*/  IMAD.MOV.U32 R32, RZ, RZ, RZ ;  /* 0x000000ffff207224 */ /* 0x000fe200078e00ff */
[----:B------:R-:W-:Y:S01]  /*6a40*/  UMOV UR5, 0x3eb0f5ff ;  /* 0x3eb0f5ff00057882 */ /* 0x000fe20000000000 */
[----:B------:R-:W-:Y:S01]  /*6a50*/  IMAD.MOV.U32 R38, RZ, RZ, 0x41ad3b5a ;  /* 0x41ad3b5aff267424 */ /* 0x000fe200078e00ff */
[----:B------:R-:W-:Y:S01]  /*6a60*/  UMOV UR6, 0x3b39803f ;  /* 0x3b39803f00067882 */ /* 0x000fe20000000000 */
[----:B------:R-:W-:Y:S01]  /*6a70*/  IMAD.MOV.U32 R39, RZ, RZ, 0x3ed0f5d2 ;  /* 0x3ed0f5d2ff277424 */ /* 0x000fe200078e00ff */
[----:B------:R-:W-:-:S05]  /*6a80*/  UMOV UR7, 0x3c7abc9e ;  /* 0x3c7abc9e00077882 */ /* 0x000fca0000000000 */
[----:B------:R-:W-:Y:S01]  /*6a90*/  @!P0 DMUL R48, R4, 1.80143985094819840000e+16 ;  /* 0x4350000004308828 */ /* 0x000fe20000000000 */
[--C-:B------:R-:W-:Y:S01]  /*6aa0*/  IMAD.MOV.U32 R4, RZ, RZ, R5.reuse ;  /* 0x000000ffff047224 */ /* 0x100fe200078e0005 */
[----:B------:R-:W-:-:S08]  /*6ab0*/  SHF.R.U32.HI R5, RZ, 0x14, R5 ;  /* 0x00000014ff057819 */ /* 0x000fd00000011605 */
[----:B------:R-:W-:Y:S01]  /*6ac0*/  @!P0 IMAD.MOV.U32 R4, RZ, RZ, R49 ;  /* 0x000000ffff048224 */ /* 0x000fe200078e0031 */
[----:B------:R-:W-:Y:S01]  /*6ad0*/  @!P0 LEA.HI R5, R49, 0xffffffca, RZ, 0xc ;  /* 0xffffffca31058811 */ /* 0x000fe200078f60ff */
[----:B------:R-:W-:-:S03]  /*6ae0*/  @!P0 IMAD.MOV.U32 R8, RZ, RZ, R48 ;  /* 0x000000ffff088224 */ /* 0x000fc600078e0030 */
[----:B------:R-:W-:-:S04]  /*6af0*/  LOP3.LUT R4, R4, 0x800fffff, RZ, 0xc0, !PT ;  /* 0x800fffff04047812 */ /* 0x000fc800078ec0ff */
[----:B------:R-:W-:Y:S01]  /*6b00*/  LOP3.LUT R9, R4, 0x3ff00000, RZ, 0xfc, !PT ;  /* 0x3ff0000004097812 */ /* 0x000fe200078efcff */
[----:B------:R-:W-:-:S03]  /*6b10*/  VIADD R4, R5, 0xfffffc01 ;  /* 0xfffffc0105047836 */ /* 0x000fc60000000000 */
[----:B------:R-:W-:-:S13]  /*6b20*/  ISETP.GE.U32.AND P1, PT, R9, 0x3ff6a09f, PT ;  /* 0x3ff6a09f0900780c */ /* 0x000fda0003f26070 */
[----:B------:R-:W-:Y:S02]  /*6b30*/  @P1 VIADD R11, R9, 0xfff00000 ;  /* 0xfff00000090b1836 */ /* 0x000fe40000000000 */
[----:B------:R-:W-:Y:S02]  /*6b40*/  @P1 VIADD R4, R5, 0xfffffc02 ;  /* 0xfffffc0205041836 */ /* 0x000fe40000000000 */
[----:B------:R-:W-:Y:S02]  /*6b50*/  @P1 IMAD.MOV.U32 R9, RZ, RZ, R11 ;  /* 0x000000ffff091224 */ /* 0x000fe400078e000b */
[----:B------:R-:W-:Y:S01]  /*6b60*/  IMAD.MOV.U32 R5, RZ, RZ, 0x43300000 ;  /* 0x43300000ff057424 */ /* 0x000fe200078e00ff */
[----:B------:R-:W-:-:S03]  /*6b70*/  LOP3.LUT R4, R4, 0x80000000, RZ, 0x3c, !PT ;  /* 0x8000000004047812 */ /* 0x000fc600078e3cff */
[----:B------:R-:W-:-:S06]  /*6b80*/  DADD R12, R8, 1 ;  /* 0x3ff00000080c7429 */ /* 0x000fcc0000000000 */
[----:B------:R-:W0:Y:S02]  /*6b90*/  MUFU.RCP64H R33, R13 ;  /* 0x0000000d00217308 */ /* 0x000e240000001800 */
[----:B0-----:R-:W-:-:S08]  /*6ba0*/  DFMA R10, -R12, R32, 1 ;  /* 0x3ff000000c0a742b */ /* 0x001fd00000000120 */
[----:B------:R-:W-:Y:S02]  /*6bb0*/  DFMA R36, R10, R10, R10 ;  /* 0x0000000a0a24722b */ /* 0x000fe4000000000a */
[----:B------:R-:W-:-:S06]  /*6bc0*/  DADD R10, R8, -1 ;  /* 0xbff00000080a7429 */ /* 0x000fcc0000000000 */
[----:B------:R-:W-:-:S08]  /*6bd0*/  DFMA R36, R32, R36, R32 ;  /* 0x000000242024722b */ /* 0x000fd00000000020 */
[----:B------:R-:W-:-:S08]  /*6be0*/  DMUL R8, R10, R36 ;  /* 0x000000240a087228 */ /* 0x000fd00000000000 */
[----:B------:R-:W-:-:S08]  /*6bf0*/  DFMA R8, R10, R36, R8 ;  /* 0x000000240a08722b */ /* 0x000fd00000000008 */
[CC--:B------:R-:W-:Y:S02]  /*6c00*/  DMUL R32, R8.reuse, R8.reuse ;  /* 0x0000000808207228 */ /* 0x0c0fe40000000000 */
[----:B------:R-:W-:-:S06]  /*6c10*/  DMUL R50, R8, R8 ;  /* 0x0000000808327228 */ /* 0x000fcc0000000000 */
[----:B------:R-:W-:Y:S01]  /*6c20*/  DFMA R12, R32, UR4, R38 ;  /* 0x00000004200c7c2b */ /* 0x000fe20008000026 */
[----:B------:R-:W-:Y:S01]  /*6c30*/  UMOV UR4, 0x75488a3f ;  /* 0x75488a3f00047882 */ /* 0x000fe20000000000 */
[----:B------:R-:W-:Y:S01]  /*6c40*/  UMOV UR5, 0x3ef3b20a ;  /* 0x3ef3b20a00057882 */ /* 0x000fe20000000000 */
[----:B------:R-:W-:-:S05]  /*6c50*/  DADD R38, R10, -R8 ;  /* 0x000000000a267229 */ /* 0x000fca0000000808 */
[----:B------:R-:W-:Y:S01]  /*6c60*/  DFMA R12, R32, R12, UR4 ;  /* 0x00000004200c7e2b */ /* 0x000fe2000800000c */
[----:B------:R-:W-:Y:S01]  /*6c70*/  UMOV UR4, 0xe4faecd5 ;  /* 0xe4faecd500047882 */ /* 0x000fe20000000000 */
[----:B------:R-:W-:Y:S01]  /*6c80*/  UMOV UR5, 0x3f1745cd ;  /* 0x3f1745cd00057882 */ /* 0x000fe20000000000 */
[----:B------:R-:W-:-:S05]  /*6c90*/  DADD R38, R38, R38 ;  /* 0x0000000026267229 */ /* 0x000fca0000000026 */
[----:B------:R-:W-:Y:S01]  /*6ca0*/  DFMA R12, R32, R12, UR4 ;  /* 0x00000004200c7e2b */ /* 0x000fe2000800000c */
[----:B------:R-:W-:Y:S01]  /*6cb0*/  UMOV UR4, 0x258a578b ;  /* 0x258a578b00047882 */ /* 0x000fe20000000000 */
[----:B------:R-:W-:Y:S01]  /*6cc0*/  UMOV UR5, 0x3f3c71c7 ;  /* 0x3f3c71c700057882 */ /* 0x000fe20000000000 */
[----:B------:R-:W-:Y:S02]  /*6cd0*/  DFMA R10, R10, -R8, R38 ;  /* 0x800000080a0a722b */ /* 0x000fe40000000026 */
[----:B------:R-:W-:-:S03]  /*6ce0*/  DMUL R38, R8, R50 ;  /* 0x0000003208267228 */ /* 0x000fc60000000000 */
[----:B------:R-:W-:Y:S01]  /*6cf0*/  DFMA R12, R32, R12, UR4 ;  /* 0x00000004200c7e2b */ /* 0x000fe2000800000c */
[----:B------:R-:W-:Y:S01]  /*6d00*/  UMOV UR4, 0x9242b910 ;  /* 0x9242b91000047882 */ /* 0x000fe20000000000 */
[----:B------:R-:W-:Y:S01]  /*6d10*/  UMOV UR5, 0x3f624924 ;  /* 0x3f62492400057882 */ /* 0x000fe20000000000 */
[----:B------:R-:W-:Y:S02]  /*6d20*/  DMUL R10, R36, R10 ;  /* 0x0000000a240a7228 */ /* 0x000fe40000000000 */
[----:B------:R-:W-:-:S03]  /*6d30*/  DFMA R52, R8, R50, -R38 ;  /* 0x000000320834722b */ /* 0x000fc60000000826 */
[----:B------:R-:W-:Y:S01]  /*6d40*/  DFMA R12, R32, R12, UR4 ;  /* 0x00000004200c7e2b */ /* 0x000fe2000800000c */
[----:B------:R-:W-:Y:S01]  /*6d50*/  UMOV UR4, 0x99999dfb ;  /* 0x99999dfb00047882 */ /* 0x000fe20000000000 */
[----:B------:R-:W-:-:S03]  /*6d60*/  UMOV UR5, 0x3f899999 ;  /* 0x3f89999900057882 */ /* 0x000fc60000000000 */
[----:B------:R-:W-:Y:S01]  /*6d70*/  VIADD R37, R11, 0x100000 ;  /* 0x001000000b257836 */ /* 0x000fe20000000000 */
[----:B------:R-:W-:Y:S01]  /*6d80*/  DFMA R52, R10, R50, R52 ;  /* 0x000000320a34722b */ /* 0x000fe20000000034 */
[----:B------:R-:W-:Y:S01]  /*6d90*/  IMAD.MOV.U32 R36, RZ, RZ, R10 ;  /* 0x000000ffff247224 */ /* 0x000fe200078e000a */
[----:B------:R-:W-:Y:S01]  /*6da0*/  DFMA R12, R32, R12, UR4 ;  /* 0x00000004200c7e2b */ /* 0x000fe2000800000c */
[----:B------:R-:W-:Y:S01]  /*6db0*/  UMOV UR4, 0x55555555 ;  /* 0x5555555500047882 */ /* 0x000fe20000000000 */
[----:B------:R-:W-:-:S06]  /*6dc0*/  UMOV UR5, 0x3fb55555 ;  /* 0x3fb5555500057882 */ /* 0x000fcc0000000000 */
[----:B------:R-:W-:-:S08]  /*6dd0*/  DFMA R40, R32, R12, UR4 ;  /* 0x0000000420287e2b */ /* 0x000fd0000800000c */
[----:B------:R-:W-:Y:S01]  /*6de0*/  DADD R44, -R40, UR4 ;  /* 0x00000004282c7e29 */ /* 0x000fe20008000100 */
[----:B------:R-:W-:Y:S01]  /*6df0*/  UMOV UR4, 0xb9e7b0 ;  /* 0x00b9e7b000047882 */ /* 0x000fe20000000000 */
[----:B------:R-:W-:-:S06]  /*6e00*/  UMOV UR5, 0x3c46a4cb ;  /* 0x3c46a4cb00057882 */ /* 0x000fcc0000000000 */
[----:B------:R-:W-:Y:S02]  /*6e10*/  DFMA R44, R32, R12, R44 ;  /* 0x0000000c202c722b */ /* 0x000fe4000000002c */
[----:B------:R-:W-:-:S06]  /*6e20*/  DFMA R32, R8, R8, -R50 ;  /* 0x000000080820722b */ /* 0x000fcc0000000832 */
[----:B------:R-:W-:Y:S01]  /*6e30*/  DADD R44, R44, -UR4 ;  /* 0x800000042c2c7e29 */ /* 0x000fe20008000000 */
[----:B------:R-:W-:Y:S01]  /*6e40*/  UMOV UR4, 0x80000000 ;  /* 0x8000000000047882 */ /* 0x000fe20000000000 */
[----:B------:R-:W-:Y:S01]  /*6e50*/  DFMA R32, R8, R36, R32 ;  /* 0x000000240820722b */ /* 0x000fe20000000020 */
[----:B------:R-:W-:-:S05]  /*6e60*/  UMOV UR5, 0x43300000 ;  /* 0x4330000000057882 */ /* 0x000fca0000000000 */
[----:B------:R-:W-:Y:S02]  /*6e70*/  DADD R12, R40, R44 ;  /* 0x00000000280c7229 */ /* 0x000fe4000000002c */
[----:B------:R-:W-:-:S06]  /*6e80*/  DFMA R32, R8, R32, R52 ;  /* 0x000000200820722b */ /* 0x000fcc0000000034 */
[----:B------:R-:W-:Y:S02]  /*6e90*/  DMUL R36, R12, R38 ;  /* 0x000000260c247228 */ /* 0x000fe40000000000 */
[----:B------:R-:W-:-:S06]  /*6ea0*/  DADD R40, R40, -R12 ;  /* 0x0000000028287229 */ /* 0x000fcc000000080c */
[----:B------:R-:W-:Y:S02]  /*6eb0*/  DFMA R50, R12, R38, -R36 ;  /* 0x000000260c32722b */ /* 0x000fe40000000824 */
[----:B------:R-:W-:-:S06]  /*6ec0*/  DADD R40, R44, R40 ;  /* 0x000000002c287229 */ /* 0x000fcc0000000028 */
[----:B------:R-:W-:-:S08]  /*6ed0*/  DFMA R32, R12, R32, R50 ;  /* 0x000000200c20722b */ /* 0x000fd00000000032 */
[----:B------:R-:W-:-:S08]  /*6ee0*/  DFMA R32, R40, R38, R32 ;  /* 0x000000262820722b */ /* 0x000fd00000000020 */
[----:B------:R-:W-:-:S08]  /*6ef0*/  DADD R12, R36, R32 ;  /* 0x00000000240c7229 */ /* 0x000fd00000000020 */
[--C-:B------:R-:W-:Y:S02]  /*6f00*/  DADD R38, R8, R12.reuse ;  /* 0x0000000008267229 */ /* 0x100fe4000000000c */
[----:B------:R-:W-:-:S06]  /*6f10*/  DADD R36, R36, -R12 ;  /* 0x0000000024247229 */ /* 0x000fcc000000080c */
[----:B------:R-:W-:Y:S02]  /*6f20*/  DADD R8, R8, -R38 ;  /* 0x0000000008087229 */ /* 0x000fe40000000826 */
[----:B------:R-:W-:-:S06]  /*6f30*/  DADD R36, R32, R36 ;  /* 0x0000000020247229 */ /* 0x000fcc0000000024 */
[----:B------:R-:W-:-:S08]  /*6f40*/  DADD R8, R12, R8 ;  /* 0x000000000c087229 */ /* 0x000fd00000000008 */
[----:B------:R-:W-:-:S08]  /*6f50*/  DADD R8, R36, R8 ;  /* 0x0000000024087229 */ /* 0x000fd00000000008 */
[----:B------:R-:W-:Y:S02]  /*6f60*/  DADD R8, R10, R8 ;  /* 0x000000000a087229 */ /* 0x000fe40000000008 */
[----:B------:R-:W-:Y:S01]  /*6f70*/  DADD R10, R4, -UR4 ;  /* 0x80000004040a7e29 */ /* 0x000fe20008000000 */
[----:B------:R-:W-:Y:S01]  /*6f80*/  UMOV UR4, 0xfefa39ef ;  /* 0xfefa39ef00047882 */ /* 0x000fe20000000000 */
[----:B------:R-:W-:-:S04]  /*6f90*/  UMOV UR5, 0x3fe62e42 ;  /* 0x3fe62e4200057882 */ /* 0x000fc80000000000 */
[----:B------:R-:W-:-:S08]  /*6fa0*/  DADD R4, R38, R8 ;  /* 0x0000000026047229 */ /* 0x000fd00000000008 */
[--C-:B------:R-:W-:Y:S02]  /*6fb0*/  DFMA R12, R10, UR4, R4.reuse ;  /* 0x000000040a0c7c2b */ /* 0x100fe40008000004 */
[----:B------:R-:W-:-:S06]  /*6fc0*/  DADD R38, R38, -R4 ;  /* 0x0000000026267229 */ /* 0x000fcc0000000804 */
[----:B------:R-:W-:Y:S02]  /*6fd0*/  DFMA R32, R10, -UR4, R12 ;  /* 0x800000040a207c2b */ /* 0x000fe4000800000c */
[----:B------:R-:W-:-:S06]  /*6fe0*/  DADD R38, R8, R38 ;  /* 0x0000000008267229 */ /* 0x000fcc0000000026 */
[----:B------:R-:W-:-:S08]  /*6ff0*/  DADD R32, -R4, R32 ;  /* 0x0000000004207229 */ /* 0x000fd00000000120 */
[----:B------:R-:W-:-:S08]  /*7000*/  DADD R32, R38, -R32 ;  /* 0x0000000026207229 */ /* 0x000fd00000000820 */
[----:B------:R-:W-:Y:S01]  /*7010*/  DFMA R32, R10, UR6, R32 ;  /* 0x000000060a207c2b */ /* 0x000fe20008000020 */
[----:B------:R-:W-:Y:S02]  /*7020*/  IMAD.MOV.U32 R10, RZ, RZ, 0x652b82fe ;  /* 0x652b82feff0a7424 */ /* 0x000fe400078e00ff */
[----:B------:R-:W-:-:S05]  /*7030*/  IMAD.MOV.U32 R11, RZ, RZ, 0x3ff71547 ;  /* 0x3ff71547ff0b7424 */ /* 0x000fca00078e00ff */
[----:B------:R-:W-:-:S08]  /*7040*/  DADD R4, R12, R32 ;  /* 0x000000000c047229 */ /* 0x000fd00000000020 */
[----:B------:R-:W-:Y:S02]  /*7050*/  DADD R12, R12, -R4 ;  /* 0x000000000c0c7229 */ /* 0x000fe40000000804 */
[----:B------:R-:W-:-:S06]  /*7060*/  DMUL R8, R4, 2 ;  /* 0x4000000004087828 */ /* 0x000fcc0000000000 */
[----:B------:R-:W-:Y:S02]  /*7070*/  DADD R12, R32, R12 ;  /* 0x00000000200c7229 */ /* 0x000fe4000000000c */
[----:B------:R-:W-:-:S08]  /*7080*/  DFMA R4, R4, 2, -R8 ;  /* 0x400000000404782b */ /* 0x000fd00000000808 */
[----:B------:R-:W-:-:S08]  /*7090*/  DFMA R4, R12, 2, R4 ;  /* 0x400000000c04782b */ /* 0x000fd00000000004 */
[----:B------:R-:W-:-:S08]  /*70a0*/  DADD R32, R8, R4 ;  /* 0x0000000008207229 */ /* 0x000fd00000000004 */
[----:B------:R-:W-:Y:S02]  /*70b0*/  DFMA R36, R32, R10, 6.75539944105574400000e+15 ;  /* 0x433800002024742b */ /* 0x000fe4000000000a */
[----:B------:R-:W-:Y:S01]  /*70c0*/  FSETP.GEU.AND P0, PT, |R33|, 4.1917929649353027344, PT ;  /* 0x4086232b2100780b */ /* 0x000fe20003f0e200 */
[----:B------:R-:W-:-:S05]  /*70d0*/  DADD R8, R8, -R32 ;  /* 0x0000000008087229 */ /* 0x000fca0000000820 */
[----:B------:R-:W-:-:S08]  /*70e0*/  DADD R10, R36, -6.75539944105574400000e+15 ;  /* 0xc3380000240a7429 */ /* 0x000fd00000000000 */
[----:B------:R-:W-:Y:S01]  /*70f0*/  DFMA R12, R10, -UR4, R32 ;  /* 0x800000040a0c7c2b */ /* 0x000fe20008000020 */
[----:B------:R-:W-:Y:S01]  /*7100*/  UMOV UR4, 0x3b39803f ;  /* 0x3b39803f00047882 */ /* 0x000fe20000000000 */
[----:B------:R-:W-:-:S06]  /*7110*/  UMOV UR5, 0x3c7abc9e ;  /* 0x3c7abc9e00057882 */ /* 0x000fcc0000000000 */
[----:B------:R-:W-:Y:S01]  /*7120*/  DFMA R12, R10, -UR4, R12 ;  /* 0x800000040a0c7c2b */ /* 0x000fe2000800000c */
[----:B------:R-:W-:Y:S01]  /*7130*/  UMOV UR4, 0x69ce2bdf ;  /* 0x69ce2bdf00047882 */ /* 0x000fe20000000000 */
[----:B------:R-:W-:Y:S01]  /*7140*/  IMAD.MOV.U32 R10, RZ, RZ, -0x35dec16 ;  /* 0xfca213eaff0a7424 */ /* 0x000fe200078e00ff */
[----:B------:R-:W-:Y:S01]  /*7150*/  UMOV UR5, 0x3e5ade15 ;  /* 0x3e5ade1500057882 */ /* 0x000fe20000000000 */
[----:B------:R-:W-:-:S06]  /*7160*/  IMAD.MOV.U32 R11, RZ, RZ, 0x3e928af3 ;  /* 0x3e928af3ff0b7424 */ /* 0x000fcc00078e00ff */
[----:B------:R-:W-:Y:S01]  /*7170*/  DFMA R10, R12, UR4, R10 ;  /* 0x000000040c0a7c2b */ /* 0x000fe2000800000a */
        /* <DEDUP_REMOVED lines=24> */
[----:B------:R-:W-:-:S08]  /*7300*/  DFMA R10, R12, R10, 1 ;  /* 0x3ff000000c0a742b */ /* 0x000fd0000000000a */
[----:B------:R-:W-:Y:S02]  /*7310*/  DFMA R10, R12, R10, 1 ;  /* 0x3ff000000c0a742b */ /* 0x000fe4000000000a */
[----:B------:R-:W-:-:S08]  /*7320*/  DADD R12, R4, R8 ;  /* 0x00000000040c7229 */ /* 0x000fd00000000008 */
[----:B------:R-:W-:Y:S02]  /*7330*/  IMAD R5, R36, 0x100000, R11 ;  /* 0x0010000024057824 */ /* 0x000fe400078e020b */
[----:B------:R-:W-:Y:S01]  /*7340*/  IMAD.MOV.U32 R4, RZ, RZ, R10 ;  /* 0x000000ffff047224 */ /* 0x000fe200078e000a */
[----:B------:R-:W-:Y:S06]  /*7350*/  @!P0 BRA `(.L_x_76) ;  /* 0x0000000000348947 */ /* 0x000fec0003800000 */
[----:B------:R-:W-:Y:S01]  /*7360*/  FSETP.GEU.AND P1, PT, |R33|, 4.2275390625, PT ;  /* 0x408748002100780b */ /* 0x000fe20003f2e200 */
[C---:B------:R-:W-:Y:S02]  /*7370*/  DADD R38, R32.reuse, +INF ;  /* 0x7ff0000020267429 */ /* 0x040fe40000000000 */
[----:B------:R-:W-:-:S08]  /*7380*/  DSETP.GEU.AND P0, PT, R32, RZ, PT ;  /* 0x000000ff2000722a */ /* 0x000fd00003f0e000 */
[----:B------:R-:W-:Y:S02]  /*7390*/  FSEL R5, R39, RZ, P0 ;  /* 0x000000ff27057208 */ /* 0x000fe40000000000 */
[----:B------:R-:W-:Y:S01]  /*73a0*/  @!P1 LEA.HI R4, R36, R36, RZ, 0x1 ;  /* 0x0000002424049211 */ /* 0x000fe200078f08ff */
[----:B------:R-:W-:Y:S02]  /*73b0*/  @!P1 IMAD.MOV.U32 R8, RZ, RZ, R10 ;  /* 0x000000ffff089224 */ /* 0x000fe400078e000a */
[----:B------:R-:W-:Y:S01]  /*73c0*/  @!P1 IMAD.MOV.U32 R10, RZ, RZ, RZ ;  /* 0x000000ffff0a9224 */ /* 0x000fe200078e00ff */
[----:B------:R-:W-:Y:S02]  /*73d0*/  @!P1 SHF.R.S32.HI R9, RZ, 0x1, R4 ;  /* 0x00000001ff099819 */ /* 0x000fe40000011404 */
[----:B------:R-:W-:-:S03]  /*73e0*/  FSEL R4, R38, RZ, P0 ;  /* 0x000000ff26047208 */ /* 0x000fc60000000000 */
[----:B------:R-:W-:Y:S02]  /*73f0*/  @!P1 IMAD.IADD R36, R36, 0x1, -R9 ;  /* 0x0000000124249824 */ /* 0x000fe400078e0a09 */
[----:B------:R-:W-:-:S03]  /*7400*/  @!P1 IMAD R9, R9, 0x100000, R11 ;  /* 0x0010000009099824 */ /* 0x000fc600078e020b */
[----:B------:R-:W-:-:S06]  /*7410*/  @!P1 LEA R11, R36, 0x3ff00000, 0x14 ;  /* 0x3ff00000240b9811 */ /* 0x000fcc00078ea0ff */
[----:B------:R-:W-:-:S11]  /*7420*/  @!P1 DMUL R4, R8, R10 ;  /* 0x0000000a08049228 */ /* 0x000fd60000000000 */
.L_x_76:
[----:B------:R-:W-:Y:S02]  /*7430*/  DFMA R8, R12, R4, R4 ;  /* 0x000000040c08722b */ /* 0x000fe40000000004 */
[----:B------:R-:W-:-:S08]  /*7440*/  DSETP.NEU.AND P0, PT, |R4|, +INF , PT ;  /* 0x7ff000000400742a */ /* 0x000fd00003f0d200 */
[----:B------:R-:W-:Y:S01]  /*7450*/  FSEL R12, R4, R8, !P0 ;  /* 0x00000008040c7208 */ /* 0x000fe20004000000 */
[----:B------:R-:W-:Y:S01]  /*7460*/  IMAD.MOV.U32 R4, RZ, RZ, R0 ;  /* 0x000000ffff047224 */ /* 0x000fe200078e0000 */
[----:B------:R-:W-:Y:S01]  /*7470*/  FSEL R13, R5, R9, !P0 ;  /* 0x00000009050d7208 */ /* 0x000fe20004000000 */
[----:B------:R-:W-:-:S04]  /*7480*/  IMAD.MOV.U32 R5, RZ, RZ, 0x0 ;  /* 0x00000000ff057424 */ /* 0x000fc800078e00ff */
[----:B------:R-:W-:Y:S05]  /*7490*/  RET.REL.NODEC R4 `(_Z12DoWorkKernelP16cudaRandomWalkerPlS1_S1_S1_PdS2_S2_) ;  /* 0xffffff8804d87950 */ /* 0x000fea0003c3ffff */
        .type           $_Z12DoWorkKernelP16cudaRandomWalkerPlS1_S1_S1_PdS2_S2_$__internal_trig_reduction_slowpathd,@function
        .size           $_Z12DoWorkKernelP16cudaRandomWalkerPlS1_S1_S1_PdS2_S2_$__internal_trig_reduction_slowpathd,(.L_x_85 - $_Z12DoWorkKernelP16cudaRandomWalkerPlS1_S1_S1_PdS2_S2_$__internal_trig_reduction_slowpathd)
$_Z12DoWorkKernelP16cudaRandomWalkerPlS1_S1_S1_PdS2_S2_$__internal_trig_reduction_slowpathd:
[----:B------:R-:W-:Y:S01]  /*74a0*/  SHF.R.U32.HI R0, RZ, 0x14, R39 ;  /* 0x00000014ff007819 */ /* 0x000fe20000011627 */
[----:B------:R-:W-:Y:S02]  /*74b0*/  IMAD.MOV.U32 R2, RZ, RZ, R10 ;  /* 0x000000ffff027224 */ /* 0x000fe400078e000a */
[----:B------:R-:W-:Y:S01]  /*74c0*/  IMAD.MOV.U32 R4, RZ, RZ, RZ ;  /* 0x000000ffff047224 */ /* 0x000fe200078e00ff */
[----:B------:R-:W-:-:S04]  /*74d0*/  LOP3.LUT R3, R0, 0x7ff, RZ, 0xc0, !PT ;  /* 0x000007ff00037812 */ /* 0x000fc800078ec0ff */
[----:B------:R-:W-:-:S13]  /*74e0*/  ISETP.NE.AND P1, PT, R3, 0x7ff, PT ;  /* 0x000007ff0300780c */ /* 0x000fda0003f25270 */
[----:B------:R-:W-:Y:S05]  /*74f0*/  @!P1 BRA `(.L_x_77) ;  /* 0x0000000800489947 */ /* 0x000fea0003800000 */
[----:B------:R-:W-:Y:S01]  /*7500*/  VIADD R3, R3, 0xfffffc00 ;  /* 0xfffffc0003037836 */ /* 0x000fe20000000000 */
[----:B------:R-:W-:Y:S01]  /*7510*/  BSSY.RECONVERGENT B0, `(.L_x_78) ;  /* 0x000002f000007945 */ /* 0x000fe20003800200 */
[----:B------:R-:W-:-:S03]  /*7520*/  CS2R R48, SRZ ;  /* 0x0000000000307805 */ /* 0x000fc6000001ff00 */
[----:B------:R-:W-:Y:S02]  /*7530*/  SHF.R.U32.HI R8, RZ, 0x6, R3 ;  /* 0x00000006ff087819 */ /* 0x000fe40000011603 */
[----:B------:R-:W-:Y:S02]  /*7540*/  ISETP.GE.U32.AND P1, PT, R3, 0x80, PT ;  /* 0x000000800300780c */ /* 0x000fe40003f26070 */
[C---:B------:R-:W-:Y:S02]  /*7550*/  IADD3 R9, PT, PT, -R8.reuse, 0x13, RZ ;  /* 0x0000001308097810 */ /* 0x040fe40007ffe1ff */
[----:B------:R-:W-:Y:S02]  /*7560*/  IADD3 R13, PT, PT, -R8, 0xf, RZ ;  /* 0x0000000f080d7810 */ /* 0x000fe40007ffe1ff */
[----:B------:R-:W-:-:S04]  /*7570*/  SEL R9, R9, 0x12, P1 ;  /* 0x0000001209097807 */ /* 0x000fc80000800000 */
[----:B------:R-:W-:-:S13]  /*7580*/  ISETP.GE.AND P1, PT, R13, R9, PT ;  /* 0x000000090d00720c */ /* 0x000fda0003f26270 */
[----:B------:R-:W-:Y:S05]  /*7590*/  @P1 BRA `(.L_x_79) ;  /* 0x0000000000981947 */ /* 0x000fea0003800000 */
[----:B------:R-:W0:Y:S01]  /*75a0*/  LDC.64 R4, c[0x0][0x358] ;  /* 0x0000d600ff047b82 */ /* 0x000e220000000a00 */
[C---:B------:R-:W-:Y:S01]  /*75b0*/  SHF.L.U64.HI R55, R2.reuse, 0xb, R39 ;  /* 0x0000000b02377819 */ /* 0x040fe20000010227 */
[----:B------:R-:W-:Y:S01]  /*75c0*/  BSSY.RECONVERGENT B1, `(.L_x_80) ;  /* 0x0000022000017945 */ /* 0x000fe20003800200 */
[----:B------:R-:W-:Y:S01]  /*75d0*/  IMAD.SHL.U32 R11, R2, 0x800, RZ ;  /* 0x00000800020b7824 */ /* 0x000fe200078e00ff */
[----:B------:R-:W-:Y:S01]  /*75e0*/  IADD3 R10, PT, PT, RZ, -R8, -R9 ;  /* 0x80000008ff0a7210 */ /* 0x000fe20007ffe809 */
[----:B------:R-:W-:Y:S01]  /*75f0*/  IMAD.MOV.U32 R12, RZ, RZ, RZ ;  /* 0x000000ffff0c7224 */ /* 0x000fe200078e00ff */
[----:B------:R-:W-:Y:S02]  /*7600*/  CS2R R48, SRZ ;  /* 0x0000000000307805 */ /* 0x000fe4000001ff00 */
[----:B------:R-:W-:-:S07]  /*7610*/  LOP3.LUT R55, R55, 0x80000000, RZ, 0xfc, !PT ;  /* 0x8000000037377812 */ /* 0x000fce00078efcff */
.L_x_81:
[----:B------:R-:W1:Y:S01]  /*7620*/  LDC.64 R2, c[0x4][0x60] ;  /* 0x01001800ff027b82 */ /* 0x000e620000000a00 */
[----:B0-----:R-:W-:Y:S02]  /*7630*/  R2UR UR4, R4 ;  /* 0x00000000040472ca */ /* 0x001fe400000e0000 */
[----:B------:R-:W-:Y:S01]  /*7640*/  R2UR UR5, R5 ;  /* 0x00000000050572ca */ /* 0x000fe200000e0000 */
[----:B-1----:R-:W-:-:S12]  /*7650*/  IMAD.WIDE R2, R13, 0x8, R2 ;  /* 0x000000080d027825 */ /* 0x002fd800078e0202 */
[----:B------:R-:W2:Y:S01]  /*7660*/  LDG.E.64.CONSTANT R2, desc[UR4][R2.64] ;  /* 0x0000000402027981 */ /* 0x000ea2000c1e9b00 */
[----:B------:R-:W-:Y:S02]  /*7670*/  VIADD R10, R10, 0x1 ;  /* 0x000000010a0a7836 */ /* 0x000fe40000000000 */
[----:B------:R-:W-:Y:S02]  /*7680*/  VIADD R13, R13, 0x1 ;  /* 0x000000010d0d7836 */ /* 0x000fe40000000000 */
[----:B--2---:R-:W-:-:S04]  /*7690*/  IMAD.WIDE.U32 R48, P4, R2, R11, R48 ;  /* 0x0000000b02307225 */ /* 0x004fc80007880030 */
[----:B------:R-:W-:Y:S02]  /*76a0*/  IMAD R57, R2, R55, RZ ;  /* 0x0000003702397224 */ /* 0x000fe400078e02ff */
[----:B------:R-:W-:-:S03]  /*76b0*/  IMAD R52, R3, R11, RZ ;  /* 0x0000000b03347224 */ /* 0x000fc600078e02ff */
[----:B------:R-:W-:-:S04]  /*76c0*/  IADD3 R57, P1, PT, R57, R49, RZ ;  /* 0x0000003139397210 */ /* 0x000fc80007f3e0ff */
[----:B------:R-:W-:Y:S01]  /*76d0*/  IADD3 R49, P2, PT, R52, R57, RZ ;  /* 0x0000003934317210 */ /* 0x000fe20007f5e0ff */
[----:B------:R-:W-:-:S04]  /*76e0*/  IMAD.HI.U32 R52, R2, R55, RZ ;  /* 0x0000003702347227 */ /* 0x000fc800078e00ff */
[----:B------:R-:W-:-:S04]  /*76f0*/  IMAD.HI.U32 R2, R3, R11, RZ ;  /* 0x0000000b03027227 */ /* 0x000fc800078e00ff */
[----:B------:R-:W-:Y:S02]  /*7700*/  IMAD.X R59, RZ, RZ, R52, P4 ;  /* 0x000000ffff3b7224 */ /* 0x000fe400020e0634 */
[----:B------:R-:W-:-:S03]  /*7710*/  IMAD.HI.U32 R52, R3, R55, RZ ;  /* 0x0000003703347227 */ /* 0x000fc600078e00ff */
[----:B------:R-:W-:Y:S01]  /*7720*/  IADD3.X R2, P1, PT, R2, R59, RZ, P1, !PT ;  /* 0x0000003b02027210 */ /* 0x000fe20000f3e4ff */
[----:B------:R-:W-:Y:S02]  /*7730*/  IMAD R3, R3, R55, RZ ;  /* 0x0000003703037224 */ /* 0x000fe400078e02ff */
[----:B------:R-:W-:Y:S02]  /*7740*/  IMAD R57, R12, 0x8, R1 ;  /* 0x000000080c397824 */ /* 0x000fe400078e0201 */
[----:B------:R-:W-:Y:S01]  /*7750*/  IMAD.X R52, RZ, RZ, R52, P1 ;  /* 0x000000ffff347224 */ /* 0x000fe200008e0634 */
[----:B------:R-:W-:Y:S01]  /*7760*/  ISETP.NE.AND P1, PT, R10, -0xf, PT ;  /* 0xfffffff10a00780c */ /* 0x000fe20003f25270 */
[----:B------:R-:W-:Y:S01]  /*7770*/  VIADD R12, R12, 0x1 ;  /* 0x000000010c0c7836 */ /* 0x000fe20000000000 */
[----:B------:R-:W-:Y:S01]  /*7780*/  IADD3.X R2, P2, PT, R3, R2, RZ, P2, !PT ;  /* 0x0000000203027210 */ /* 0x000fe2000175e4ff */
[----:B------:R0:W-:Y:S04]  /*7790*/  STL.64 [R57], R48 ;  /* 0x0000003039007387 */ /* 0x0001e80000100a00 */
[----:B------:R-:W-:-:S02]  /*77a0*/  IMAD.X R3, RZ, RZ, R52, P2 ;  /* 0x000000ffff037224 */ /* 0x000fc400010e0634 */
[----:B0-----:R-:W-:Y:S02]  /*77b0*/  IMAD.MOV.U32 R48, RZ, RZ, R2 ;  /* 0x000000ffff307224 */ /* 0x001fe400078e0002 */
[----:B------:R-:W-:Y:S02]  /*77c0*/  IMAD.MOV.U32 R49, RZ, RZ, R3 ;  /* 0x000000ffff317224 */ /* 0x000fe400078e0003 */
[----:B------:R-:W-:Y:S05]  /*77d0*/  @P1 BRA `(.L_x_81) ;  /* 0xfffffffc00901947 */ /* 0x000fea000383ffff */
[----:B------:R-:W-:Y:S05]  /*77e0*/  BSYNC.RECONVERGENT B1 ;  /* 0x0000000000017941 */ /* 0x000fea0003800200 */
.L_x_80:
[----:B------:R-:W-:-:S07]  /*77f0*/  IMAD.MOV.U32 R13, RZ, RZ, R9 ;  /* 0x000000ffff0d7224 */ /* 0x000fce00078e0009 */
.L_x_79:
[----:B------:R-:W-:Y:S05]  /*7800*/  BSYNC.RECONVERGENT B0 ;  /* 0x0000000000007941 */ /* 0x000fea0003800200 */
.L_x_78:
[----:B------:R-:W-:Y:S01]  /*7810*/  LOP3.LUT P1, R55, R0, 0x3f, RZ, 0xc0, !PT ;  /* 0x0000003f00377812 */ /* 0x000fe2000782c0ff */
[----:B------:R-:W-:-:S04]  /*7820*/  IMAD.IADD R8, R8, 0x1, R13 ;  /* 0x0000000108087824 */ /* 0x000fc800078e020d */
[----:B------:R-:W-:-:S05]  /*7830*/  IMAD.U32 R11, R8, 0x8, R1 ;  /* 0x00000008080b7824 */ /* 0x000fca00078e0001 */
[----:B------:R0:W-:Y:S04]  /*7840*/  STL.64 [R11+-0x78], R48 ;  /* 0xffff88300b007387 */ /* 0x0001e80000100a00 */
[----:B------:R-:W2:Y:S04]  /*7850*/  @P1 LDL.64 R8, [R1+0x8] ;  /* 0x0000080001081983 */ /* 0x000ea80000100a00 */
[----:B------:R-:W3:Y:S04]  /*7860*/  LDL.64 R2, [R1+0x10] ;  /* 0x0000100001027983 */ /* 0x000ee80000100a00 */
[----:B------:R-:W4:Y:S01]  /*7870*/  LDL.64 R4, [R1+0x18] ;  /* 0x0000180001047983 */ /* 0x000f220000100a00 */
[----:B------:R-:W-:Y:S01]  /*7880*/  BSSY.RECONVERGENT B0, `(.L_x_82) ;  /* 0x0000035000007945 */ /* 0x000fe20003800200 */
[----:B--2---:R-:W-:-:S02]  /*7890*/  @P1 SHF.R.U64 R12, R8, 0x1, R9 ;  /* 0x00000001080c1819 */ /* 0x004fc40000001209 */
[----:B------:R-:W-:Y:S02]  /*78a0*/  @P1 SHF.R.U32.HI R52, RZ, 0x1, R9 ;  /* 0x00000001ff341819 */ /* 0x000fe40000011609 */
[----:B------:R-:W-:Y:S02]  /*78b0*/  @P1 LOP3.LUT R9, R55, 0x3f, RZ, 0x3c, !PT ;  /* 0x0000003f37091812 */ /* 0x000fe400078e3cff */
[----:B---3--:R-:W-:Y:S02]  /*78c0*/  @P1 SHF.L.U32 R10, R2, R55, RZ ;  /* 0x00000037020a1219 */ /* 0x008fe400000006ff */
[----:B0-----:R-:W-:Y:S02]  /*78d0*/  @P1 SHF.R.U64 R11, R12, R9, R52 ;  /* 0x000000090c0b1219 */ /* 0x001fe40000001234 */
[--C-:B------:R-:W-:Y:S02]  /*78e0*/  @P1 SHF.R.U32.HI R0, RZ, 0x1, R3.reuse ;  /* 0x00000001ff001819 */ /* 0x100fe40000011603 */
[----:B------:R-:W-:-:S02]  /*78f0*/  @P1 SHF.R.U64 R54, R2, 0x1, R3 ;  /* 0x0000000102361819 */ /* 0x000fc40000001203 */
[----:B------:R-:W-:Y:S02]  /*7900*/  @P1 SHF.L.U64.HI R8, R2, R55, R3 ;  /* 0x0000003702081219 */ /* 0x000fe40000010203 */
[----:B------:R-:W-:Y:S02]  /*7910*/  @P1 SHF.R.U32.HI R13, RZ, R9, R52 ;  /* 0x00000009ff0d1219 */ /* 0x000fe40000011634 */
[----:B------:R-:W-:Y:S02]  /*7920*/  @P1 LOP3.LUT R2, R10, R11, RZ, 0xfc, !PT ;  /* 0x0000000b0a021212 */ /* 0x000fe400078efcff */
[----:B----4-:R-:W-:Y:S02]  /*7930*/  @P1 SHF.L.U32 R12, R4, R55, RZ ;  /* 0x00000037040c1219 */ /* 0x010fe400000006ff */
[----:B------:R-:W-:Y:S02]  /*7940*/  @P1 SHF.R.U64 R49, R54, R9, R0 ;  /* 0x0000000936311219 */ /* 0x000fe40000001200 */
[----:B------:R-:W-:Y:S01]  /*7950*/  @P1 LOP3.LUT R3, R8, R13, RZ, 0xfc, !PT ;  /* 0x0000000d08031212 */ /* 0x000fe200078efcff */
[----:B------:R-:W-:Y:S01]  /*7960*/  IMAD.SHL.U32 R8, R2, 0x4, RZ ;  /* 0x0000000402087824 */ /* 0x000fe200078e00ff */
[----:B------:R-:W-:-:S02]  /*7970*/  @P1 SHF.L.U64.HI R55, R4, R55, R5 ;  /* 0x0000003704371219 */ /* 0x000fc40000010205 */
[----:B------:R-:W-:Y:S02]  /*7980*/  @P1 LOP3.LUT R4, R12, R49, RZ, 0xfc, !PT ;  /* 0x000000310c041212 */ /* 0x000fe400078efcff */
[----:B------:R-:W-:Y:S02]  /*7990*/  @P1 SHF.R.U32.HI R0, RZ, R9, R0 ;  /* 0x00000009ff001219 */ /* 0x000fe40000011600 */
[----:B------:R-:W-:Y:S02]  /*79a0*/  SHF.L.U64.HI R2, R2, 0x2, R3 ;  /* 0x0000000202027819 */ /* 0x000fe40000010203 */
[----:B------:R-:W-:Y:S02]  /*79b0*/  SHF.L.W.U32.HI R10, R3, 0x2, R4 ;  /* 0x00000002030a7819 */ /* 0x000fe40000010e04 */
[----:B------:R-:W-:Y:S02]  /*79c0*/  @P1 LOP3.LUT R5, R55, R0, RZ, 0xfc, !PT ;  /* 0x0000000037051212 */ /* 0x000fe400078efcff */
[----:B------:R-:W-:-:S02]  /*79d0*/  IADD3 RZ, P1, PT, RZ, -R8, RZ ;  /* 0x80000008ffff7210 */ /* 0x000fc40007f3e0ff */
[----:B------:R-:W-:Y:S02]  /*79e0*/  LOP3.LUT R3, RZ, R2, RZ, 0x33, !PT ;  /* 0x00000002ff037212 */ /* 0x000fe400078e33ff */
[----:B------:R-:W-:Y:S02]  /*79f0*/  SHF.L.W.U32.HI R4, R4, 0x2, R5 ;  /* 0x0000000204047819 */ /* 0x000fe40000010e05 */
[----:B------:R-:W-:Y:S02]  /*7a00*/  LOP3.LUT R0, RZ, R10, RZ, 0x33, !PT ;  /* 0x0000000aff007212 */ /* 0x000fe400078e33ff */
[----:B------:R-:W-:Y:S02]  /*7a10*/  IADD3.X R3, P1, PT, RZ, R3, RZ, P1, !PT ;  /* 0x00000003ff037210 */ /* 0x000fe40000f3e4ff */
[----:B------:R-:W-:Y:S02]  /*7a20*/  LOP3.LUT R11, RZ, R4, RZ, 0x33, !PT ;  /* 0x00000004ff0b7212 */ /* 0x000fe400078e33ff */
[----:B------:R-:W-:-:S02]  /*7a30*/  IADD3.X R9, P2, PT, RZ, R0, RZ, P1, !PT ;  /* 0x00000000ff097210 */ /* 0x000fc40000f5e4ff */
[----:B------:R-:W-:-:S03]  /*7a40*/  ISETP.GT.U32.AND P4, PT, R10, -0x1, PT ;  /* 0xffffffff0a00780c */ /* 0x000fc60003f84070 */
[----:B------:R-:W-:Y:S01]  /*7a50*/  IMAD.X R11, RZ, RZ, R11, P2 ;  /* 0x000000ffff0b7224 */ /* 0x000fe200010e060b */
[----:B------:R-:W-:-:S04]  /*7a60*/  ISETP.GT.AND.EX P1, PT, R4, -0x1, PT, P4 ;  /* 0xffffffff0400780c */ /* 0x000fc80003f24340 */
[----:B------:R-:W-:Y:S02]  /*7a70*/  SEL R11, R4, R11, P1 ;  /* 0x0000000b040b7207 */ /* 0x000fe40000800000 */
[----:B------:R-:W-:Y:S02]  /*7a80*/  SEL R10, R10, R9, P1 ;  /* 0x000000090a0a7207 */ /* 0x000fe40000800000 */
[----:B------:R-:W-:Y:S02]  /*7a90*/  ISETP.NE.U32.AND P2, PT, R11, RZ, PT ;  /* 0x000000ff0b00720c */ /* 0x000fe40003f45070 */
[----:B------:R-:W-:Y:S02]  /*7aa0*/  SEL R49, R2, R3, P1 ;  /* 0x0000000302317207 */ /* 0x000fe40000800000 */
[----:B------:R-:W-:Y:S01]  /*7ab0*/  SEL R9, R10, R11, !P2 ;  /* 0x0000000b0a097207 */ /* 0x000fe20005000000 */
[----:B------:R-:W-:-:S05]  /*7ac0*/  @!P1 IMAD.MOV R8, RZ, RZ, -R8 ;  /* 0x000000ffff089224 */ /* 0x000fca00078e0a08 */
[----:B------:R-:W0:Y:S02]  /*7ad0*/  FLO.U32 R9, R9 ;  /* 0x0000000900097300 */ /* 0x000e2400000e0000 */
[C---:B0-----:R-:W-:Y:S02]  /*7ae0*/  IADD3 R12, PT, PT, -R9.reuse, 0x1f, RZ ;  /* 0x0000001f090c7810 */ /* 0x041fe40007ffe1ff */
[----:B------:R-:W-:-:S03]  /*7af0*/  IADD3 R0, PT, PT, -R9, 0x3f, RZ ;  /* 0x0000003f09007810 */ /* 0x000fc60007ffe1ff */
[----:B------:R-:W-:-:S05]  /*7b00*/  @P2 IMAD.MOV R0, RZ, RZ, R12 ;  /* 0x000000ffff002224 */ /* 0x000fca00078e020c */
[----:B------:R-:W-:-:S13]  /*7b10*/  ISETP.NE.AND P2, PT, R0, RZ, PT ;  /* 0x000000ff0000720c */ /* 0x000fda0003f45270 */
[----:B------:R-:W-:Y:S05]  /*7b20*/  @!P2 BRA `(.L_x_83) ;  /* 0x000000000028a947 */ /* 0x000fea0003800000 */
[----:B------:R-:W-:Y:S02]  /*7b30*/  LOP3.LUT R3, R0, 0x3f, RZ, 0xc0, !PT ;  /* 0x0000003f00037812 */ /* 0x000fe400078ec0ff */
[----:B------:R-:W-:Y:S02]  /*7b40*/  SHF.R.U64 R9, R8, 0x1, R49 ;  /* 0x0000000108097819 */ /* 0x000fe40000001231 */
[CC--:B------:R-:W-:Y:S02]  /*7b50*/  SHF.L.U64.HI R13, R10.reuse, R3.reuse, R11 ;  /* 0x000000030a0d7219 */ /* 0x0c0fe4000001020b */
[----:B------:R-:W-:Y:S02]  /*7b60*/  SHF.L.U32 R11, R10, R3, RZ ;  /* 0x000000030a0b7219 */ /* 0x000fe400000006ff */
[----:B------:R-:W-:Y:S02]  /*7b70*/  SHF.R.U32.HI R3, RZ, 0x1, R49 ;  /* 0x00000001ff037819 */ /* 0x000fe40000011631 */
[----:B------:R-:W-:-:S04]  /*7b80*/  LOP3.LUT R2, R0, 0x3f, RZ, 0xc, !PT ;  /* 0x0000003f00027812 */ /* 0x000fc800078e0cff */
[-CC-:B------:R-:W-:Y:S02]  /*7b90*/  SHF.R.U64 R10, R9, R2.reuse, R3.reuse ;  /* 0x00000002090a7219 */ /* 0x180fe40000001203 */
[----:B------:R-:W-:Y:S02]  /*7ba0*/  SHF.R.U32.HI R2, RZ, R2, R3 ;  /* 0x00000002ff027219 */ /* 0x000fe40000011603 */
[----:B------:R-:W-:Y:S02]  /*7bb0*/  LOP3.LUT R10, R11, R10, RZ, 0xfc, !PT ;  /* 0x0000000a0b0a7212 */ /* 0x000fe400078efcff */
[----:B------:R-:W-:-:S07]  /*7bc0*/  LOP3.LUT R11, R13, R2, RZ, 0xfc, !PT ;  /* 0x000000020d0b7212 */ /* 0x000fce00078efcff */
.L_x_83:
[----:B------:R-:W-:Y:S05]  /*7bd0*/  BSYNC.RECONVERGENT B0 ;  /* 0x0000000000007941 */ /* 0x000fea0003800200 */
.L_x_82:
[----:B------:R-:W-:-:S04]  /*7be0*/  IMAD.WIDE.U32 R8, R10, 0x2168c235, RZ ;  /* 0x2168c2350a087825 */ /* 0x000fc800078e00ff */
[----:B------:R-:W-:Y:S01]  /*7bf0*/  IMAD.MOV.U32 R2, RZ, RZ, R9 ;  /* 0x000000ffff027224 */ /* 0x000fe200078e0009 */
[----:B------:R-:W-:Y:S01]  /*7c00*/  IADD3 RZ, P2, PT, R8, R8, RZ ;  /* 0x0000000808ff7210 */ /* 0x000fe20007f5e0ff */
[----:B------:R-:W-:Y:S02]  /*7c10*/  IMAD.MOV.U32 R3, RZ, RZ, RZ ;  /* 0x000000ffff037224 */ /* 0x000fe400078e00ff */
[----:B------:R-:W-:-:S04]  /*7c20*/  IMAD.HI.U32 R9, R11, -0x36f0255e, RZ ;  /* 0xc90fdaa20b097827 */ /* 0x000fc800078e00ff */
[----:B------:R-:W-:-:S04]  /*7c30*/  IMAD.WIDE.U32 R2, R10, -0x36f0255e, R2 ;  /* 0xc90fdaa20a027825 */ /* 0x000fc800078e0002 */
[----:B------:R-:W-:-:S04]  /*7c40*/  IMAD.WIDE.U32 R2, P4, R11, 0x2168c235, R2 ;  /* 0x2168c2350b027825 */ /* 0x000fc80007880002 */
[----:B------:R-:W-:Y:S01]  /*7c50*/  IMAD R11, R11, -0x36f0255e, RZ ;  /* 0xc90fdaa20b0b7824 */ /* 0x000fe200078e02ff */
[----:B------:R-:W-:Y:S01]  /*7c60*/  IADD3.X RZ, P2, PT, R2, R2, RZ, P2, !PT ;  /* 0x0000000202ff7210 */ /* 0x000fe2000175e4ff */
[----:B------:R-:W-:-:S03]  /*7c70*/  IMAD.X R8, RZ, RZ, R9, P4 ;  /* 0x000000ffff087224 */ /* 0x000fc600020e0609 */
[----:B------:R-:W-:-:S04]  /*7c80*/  IADD3 R3, P4, PT, R11, R3, RZ ;  /* 0x000000030b037210 */ /* 0x000fc80007f9e0ff */
[C---:B------:R-:W-:Y:S01]  /*7c90*/  ISETP.GT.U32.AND P5, PT, R3.reuse, RZ, PT ;  /* 0x000000ff0300720c */ /* 0x040fe20003fa4070 */
[----:B------:R-:W-:Y:S01]  /*7ca0*/  IMAD.X R8, RZ, RZ, R8, P4 ;  /* 0x000000ffff087224 */ /* 0x000fe200020e0608 */
[----:B------:R-:W-:-:S04]  /*7cb0*/  IADD3.X R2, P4, PT, R3, R3, RZ, P2, !PT ;  /* 0x0000000303027210 */ /* 0x000fc8000179e4ff */
[C---:B------:R-:W-:Y:S01]  /*7cc0*/  ISETP.GT.AND.EX P2, PT, R8.reuse, RZ, PT, P5 ;  /* 0x000000ff0800720c */ /* 0x040fe20003f44350 */
[----:B------:R-:W-:-:S03]  /*7cd0*/  IMAD.X R9, R8, 0x1, R8, P4 ;  /* 0x0000000108097824 */ /* 0x000fc600020e0608 */
[----:B------:R-:W-:Y:S02]  /*7ce0*/  SEL R2, R2, R3, P2 ;  /* 0x0000000302027207 */ /* 0x000fe40001000000 */
[----:B------:R-:W-:Y:S02]  /*7cf0*/  SEL R9, R9, R8, P2 ;  /* 0x0000000809097207 */ /* 0x000fe40001000000 */
[----:B------:R-:W-:Y:S02]  /*7d00*/  IADD3 R2, P4, PT, R2, 0x1, RZ ;  /* 0x0000000102027810 */ /* 0x000fe40007f9e0ff */
[----:B------:R-:W-:Y:S02]  /*7d10*/  SEL R11, RZ, 0xffffffff, !P2 ;  /* 0xffffffffff0b7807 */ /* 0x000fe40005000000 */
[----:B------:R-:W-:Y:S01]  /*7d20*/  LOP3.LUT P2, R3, R39, 0x80000000, RZ, 0xc0, !PT ;  /* 0x8000000027037812 */ /* 0x000fe2000784c0ff */
[----:B------:R-:W-:Y:S02]  /*7d30*/  IMAD.X R9, RZ, RZ, R9, P4 ;  /* 0x000000ffff097224 */ /* 0x000fe400020e0609 */
[----:B------:R-:W-:Y:S01]  /*7d40*/  IMAD.IADD R0, R11, 0x1, -R0 ;  /* 0x000000010b007824 */ /* 0x000fe200078e0a00 */
[----:B------:R-:W-:-:S02]  /*7d50*/  SHF.R.U32.HI R11, RZ, 0x1e, R5 ;  /* 0x0000001eff0b7819 */ /* 0x000fc40000011605 */
[----:B------:R-:W-:Y:S01]  /*7d60*/  SHF.R.U64 R2, R2, 0xa, R9 ;  /* 0x0000000a02027819 */ /* 0x000fe20000001209 */
[----:B------:R-:W-:Y:S01]  /*7d70*/  IMAD.SHL.U32 R0, R0, 0x100000, RZ ;  /* 0x0010000000007824 */ /* 0x000fe200078e00ff */
[----:B------:R-:W-:Y:S02]  /*7d80*/  LEA.HI R4, R4, R11, RZ, 0x1 ;  /* 0x0000000b04047211 */ /* 0x000fe400078f08ff */
[----:B------:R-:W-:Y:S02]  /*7d90*/  IADD3 R2, P4, PT, R2, 0x1, RZ ;  /* 0x0000000102027810 */ /* 0x000fe40007f9e0ff */
[----:B------:R-:W-:Y:S01]  /*7da0*/  @!P1 LOP3.LUT R3, R3, 0x80000000, RZ, 0x3c, !PT ;  /* 0x8000000003039812 */ /* 0x000fe200078e3cff */
[----:B------:R-:W-:Y:S01]  /*7db0*/  @P2 IMAD.MOV R4, RZ, RZ, -R4 ;  /* 0x000000ffff042224 */ /* 0x000fe200078e0a04 */
[----:B------:R-:W-:-:S04]  /*7dc0*/  LEA.HI.X R9, R9, RZ, RZ, 0x16, P4 ;  /* 0x000000ff09097211 */ /* 0x000fc800020fb4ff */
[--C-:B------:R-:W-:Y:S02]  /*7dd0*/  SHF.R.U64 R2, R2, 0x1, R9.reuse ;  /* 0x0000000102027819 */ /* 0x100fe40000001209 */
[----:B------:R-:W-:Y:S02]  /*7de0*/  SHF.R.U32.HI R5, RZ, 0x1, R9 ;  /* 0x00000001ff057819 */ /* 0x000fe40000011609 */
[----:B------:R-:W-:-:S04]  /*7df0*/  IADD3 R2, P4, P5, RZ, RZ, R2 ;  /* 0x000000ffff027210 */ /* 0x000fc80007d9e002 */
[----:B------:R-:W-:-:S04]  /*7e00*/  IADD3.X R0, PT, PT, R0, 0x3fe00000, R5, P4, P5 ;  /* 0x3fe0000000007810 */ /* 0x000fc800027ea405 */
[----:B------:R-:W-:-:S07]  /*7e10*/  LOP3.LUT R39, R0, R3, RZ, 0xfc, !PT ;  /* 0x0000000300277212 */ /* 0x000fce00078efcff */
.L_x_77:
[----:B------:R-:W-:Y:S02]  /*7e20*/  IMAD.MOV.U32 R0, RZ, RZ, R4 ;  /* 0x000000ffff007224 */ /* 0x000fe400078e0004 */
[----:B------:R-:W-:Y:S02]  /*7e30*/  IMAD.MOV.U32 R4, RZ, RZ, R32 ;  /* 0x000000ffff047224 */ /* 0x000fe400078e0020 */
[----:B------:R-:W-:Y:S02]  /*7e40*/  IMAD.MOV.U32 R5, RZ, RZ, 0x0 ;  /* 0x00000000ff057424 */ /* 0x000fe400078e00ff */
[----:B------:R-:W-:Y:S02]  /*7e50*/  IMAD.MOV.U32 R3, RZ, RZ, R39 ;  /* 0x000000ffff037224 */ /* 0x000fe400078e0027 */
[----:B------:R-:W-:Y:S05]  /*7e60*/  RET.REL.NODEC R4 `(_Z12DoWorkKernelP16cudaRandomWalkerPlS1_S1_S1_PdS2_S2_) ;  /* 0xffffff8004647950 */ /* 0x000fea0003c3ffff */
.L_x_84:
[----:B------:R-:W-:-:S00]  /*7e70*/  BRA `(.L_x_84) ;  /* 0xfffffffc00fc7947 */ /* 0x000fc0000383ffff */
[----:B------:R-:W-:-:S00]  /*7e80*/  NOP ;  /* 0x0000000000007918 */ /* 0x000fc00000000000 */
[----:B------:R-:W-:-:S00]  /*7e90*/  NOP ;  /* 0x0000000000007918 */ /* 0x000fc00000000000 */
[----:B------:R-:W-:-:S00]  /*7ea0*/  NOP ;  /* 0x0000000000007918 */ /* 0x000fc00000000000 */
[----:B------:R-:W-:-:S00]  /*7eb0*/  NOP ;  /* 0x0000000000007918 */ /* 0x000fc00000000000 */
[----:B------:R-:W-:-:S00]  /*7ec0*/  NOP ;  /* 0x0000000000007918 */ /* 0x000fc00000000000 */
[----:B------:R-:W-:-:S00]  /*7ed0*/  NOP ;  /* 0x0000000000007918 */ /* 0x000fc00000000000 */
[----:B------:R-:W-:-:S00]  /*7ee0*/  NOP ;  /* 0x0000000000007918 */ /* 0x000fc00000000000 */
[----:B------:R-:W-:-:S00]  /*7ef0*/  NOP ;  /* 0x0000000000007918 */ /* 0x000fc00000000000 */
.L_x_85:


//--------------------- .nv.global.init           --------------------------
	.section	.nv.global.init,"aw",@progbits
	.align	16
.nv.global.init:
	.type		__cudart_sin_cos_coeffs,@object
	.size		__cudart_sin_cos_coeffs,(__cudart_i2opi_d - __cudart_sin_cos_coeffs)
__cudart_sin_cos_coeffs:
        /*0000*/ 	.byte	0x46, 0xd2, 0xb0, 0x2c, 0xf1, 0xe5, 0x5a, 0xbe, 0x92, 0xe3, 0xac, 0x69, 0xe3, 0x1d, 0xc7, 0x3e
        /*0010*/ 	.byte	0xa1, 0x62, 0xdb, 0x19, 0xa0, 0x01, 0x2a, 0xbf, 0x18, 0x08, 0x11, 0x11, 0x11, 0x11, 0x81, 0x3f
        /*0020*/ 	.byte	0x54, 0x55, 0x55, 0x55, 0x55, 0x55, 0xc5, 0xbf, 0x00, 0x00, 0x00, 0x00, 0x00, 0x00, 0x00, 0x00
        /*0030*/ 	.byte	0x00, 0x00, 0x00, 0x00, 0x00, 0x00, 0x00, 0x00, 0x64, 0x81, 0xfd, 0x20, 0x83, 0xff, 0xa8, 0xbd
        /*0040*/ 	.byte	0x28, 0x85, 0xef, 0xc1, 0xa7, 0xee, 0x21, 0x3e, 0xd9, 0xe6, 0x06, 0x8e, 0x4f, 0x7e, 0x92, 0xbe
        /*0050*/ 	.byte	0xe9, 0xbc, 0xdd, 0x19, 0xa0, 0x01, 0xfa, 0x3e, 0x47, 0x5d, 0xc1, 0x16, 0x6c, 0xc1, 0x56, 0xbf
        /*0060*/ 	.byte	0x51, 0x55, 0x55, 0x55, 0x55, 0x55, 0xa5, 0x3f, 0x00, 0x00, 0x00, 0x00, 0x00, 0x00, 0xe0, 0xbf
        /*0070*/ 	.byte	0x00, 0x00, 0x00, 0x00, 0x00, 0x00, 0xf0, 0x3f, 0x00, 0x00, 0x00, 0x00, 0x00, 0x00, 0x00, 0x00
	.type		__cudart_i2opi_d,@object
	.size		__cudart_i2opi_d,(mrg32k3aM1SubSeq - __cudart_i2opi_d)
__cudart_i2opi_d:
        /* <DEDUP_REMOVED lines=9> */
	.type		mrg32k3aM1SubSeq,@object
	.size		mrg32k3aM1SubSeq,(mrg32k3aM2SubSeq - mrg32k3aM1SubSeq)
mrg32k3aM1SubSeq:
        /* <DEDUP_REMOVED lines=126> */
	.type		mrg32k3aM2SubSeq,@object
	.size		mrg32k3aM2SubSeq,(mrg32k3aM1 - mrg32k3aM2SubSeq)
mrg32k3aM2SubSeq:
        /* <DEDUP_REMOVED lines=126> */
	.type		mrg32k3aM1,@object
	.size		mrg32k3aM1,(mrg32k3aM1Seq - mrg32k3aM1)
mrg32k3aM1:
        /* <DEDUP_REMOVED lines=144> */
	.type		mrg32k3aM1Seq,@object
	.size		mrg32k3aM1Seq,(mrg32k3aM2 - mrg32k3aM1Seq)
mrg32k3aM1Seq:
        /* <DEDUP_REMOVED lines=144> */
	.type		mrg32k3aM2,@object
	.size		mrg32k3aM2,(mrg32k3aM2Seq - mrg32k3aM2)
mrg32k3aM2:
        /* <DEDUP_REMOVED lines=144> */
	.type		mrg32k3aM2Seq,@object
	.size		mrg32k3aM2Seq,(precalc_xorwow_matrix - mrg32k3aM2Seq)
mrg32k3aM2Seq:
        /* <DEDUP_REMOVED lines=144> */
	.type		precalc_xorwow_matrix,@object
	.size		precalc_xorwow_matrix,(precalc_xorwow_offset_matrix - precalc_xorwow_matrix)
precalc_xorwow_matrix:
        /* <DEDUP_REMOVED lines=6400> */
	.type		precalc_xorwow_offset_matrix,@object
	.size		precalc_xorwow_offset_matrix,($str - precalc_xorwow_offset_matrix)
precalc_xorwow_offset_matrix:
        /* <DEDUP_REMOVED lines=6400> */
	.type		$str,@object
	.size		$str,($str$1 - $str)
$str:
        /*354d0*/ 	.byte	0x6e, 0x20, 0x3c, 0x20, 0x6d, 0x00
	.type		$str$1,@object
	.size		$str$1,(__unnamed_1 - $str$1)
$str$1:
        /*354d6*/ 	.byte	0x2f, 0x74, 0x6d, 0x70, 0x2f, 0x73, 0x61, 0x73, 0x73, 0x5f, 0x63, 0x75, 0x5f, 0x63, 0x77, 0x6f
        /*354e6*/ 	.byte	0x6d, 0x6b, 0x71, 0x67, 0x6a, 0x2f, 0x6b, 0x2e, 0x63, 0x75, 0x00
	.type		__unnamed_1,@object
	.size		__unnamed_1,(.L_9 - __unnamed_1)
__unnamed_1:
        /* <DEDUP_REMOVED lines=8> */
.L_9:


//--------------------- .nv.shared.reserved.0     --------------------------
	.section	.nv.shared.reserved.0,"aw",@nobits
	.weak		__nv_reservedSMEM_offset_0_alias
	.size		__nv_reservedSMEM_offset_0_alias, 0, 64
	.other		__nv_reservedSMEM_offset_0_alias,@"STO_CUDA_RESERVED_SHARED STV_DEFAULT"
__nv_reservedSMEM_offset_0_alias:
	.zero		0
	.zero		64


//--------------------- .nv.constant0._Z12DoWorkKernelP16cudaRandomWalkerPlS1_S1_S1_PdS2_S2_ --------------------------
	.section	.nv.constant0._Z12DoWorkKernelP16cudaRandomWalkerPlS1_S1_S1_PdS2_S2_,"a",@progbits
	.sectionflags	@""
	.align	4
.nv.constant0._Z12DoWorkKernelP16cudaRandomWalkerPlS1_S1_S1_PdS2_S2_:
	.zero		960


//--------------------- SYMBOLS --------------------------

	.type		.nv.reservedSmem.offset0,@object
	.size		.nv.reservedSmem.offset0,0x4
	.type		__assertfail,@function
